	.target	sm_90a

	.elftype	@"ET_EXEC"


//--------------------- .note.nv.tkinfo           --------------------------
	.section	.note.nv.tkinfo,"",@"SHT_NOTE"
	.sectionflags	@"SHF_NOTE_NV_TKINFO"
	.tkinfo
        /*0018*/ 	.word	0x00000002
        /*0030*/ 	.string	""
        /*0030*/ 	.string	"ptxas"
        /*0030*/ 	.string	"Cuda compilation tools, release 13.0, V13.0.88"
        /*0030*/ 	.string	"Build cuda_13.0.r13.0/compiler.36424714_0"
        /*0030*/ 	.string	"-arch sm_90a -m 64 "



//--------------------- .note.nv.cuinfo           --------------------------
	.section	.note.nv.cuinfo,"",@"SHT_NOTE"
	.sectionflags	@"SHF_NOTE_NV_CUINFO"
        /*0018*/ 	.short	0x0002
        /*001a*/ 	.short	0x005a
        /*001c*/ 	.short	0x0082
	.zero		2


//--------------------- .nv.info                  --------------------------
	.section	.nv.info,"",@"SHT_CUDA_INFO"
	.align	4


	//----- nvinfo : EIATTR_REGCOUNT
	.align		4
        /*0000*/ 	.byte	0x04, 0x2f
        /*0002*/ 	.short	(.L_15 - .L_14)
	.align		4
.L_14:
        /*0004*/ 	.word	index@(_ZN7cutlass13device_kernelINS_4gemm6kernel13GemmUniversalIN4cute5tupleIJiiiiEEENS1_10collective13CollectiveMmaINS1_34MainloopSm90TmaGmmaWarpSpecializedILi5ENS5_IJNS4_1CILi1EEESB_SB_EEENS1_32KernelTmaWarpSpecializedPingpongEEENS5_IJNSA_ILi64EEENSA_ILi256EEENSA_ILi128EEEEEENS_10tfloat32_tENS5_IJlSB_lEEESJ_SK_NS4_8TiledMMAINS4_8MMA_AtomIJNS4_4SM904GMMA30MMA_64x256x8_F32TF32TF32_SS_TNILNSO_7ScaleInE1ELSQ_1EEEEEENS4_6LayoutISC_NS5_IJNSA_ILi0EEESU_SU_EEEEENS5_IJNS4_10UnderscoreESX_SX_EEEEENS4_13SM90_TMA_LOADENS4_14ComposedLayoutINS4_7SwizzleILi3ELi4ELi3EEENS4_18smem_ptr_flag_bitsILi32EEENST_INS5_IJNSA_ILi8EEENSA_ILi32EEEEEENS5_IJS17_SB_EEEEEEEvNS4_8identityES10_S1B_vS1C_EENS_8epilogue10collective6detail29Sm90TmaWarpSpecializedAdapterINS1F_15DefaultEpilogueISJ_SK_SK_NS1E_6thread17LinearCombinationISJ_Li1EffLNS1J_9ScaleType4KindE0ELNS_15FloatRoundStyleE2ESJ_EENS1_15EpilogueDefaultEEEEEvvEEEEvNT_6ParamsE)
        /*0008*/ 	.word	0x000000a8


	//----- nvinfo : EIATTR_FRAME_SIZE
	.align		4
.L_15:
        /*000c*/ 	.byte	0x04, 0x11
        /*000e*/ 	.short	(.L_17 - .L_16)
	.align		4
.L_16:
        /*0010*/ 	.word	index@(_ZN7cutlass13device_kernelINS_4gemm6kernel13GemmUniversalIN4cute5tupleIJiiiiEEENS1_10collective13CollectiveMmaINS1_34MainloopSm90TmaGmmaWarpSpecializedILi5ENS5_IJNS4_1CILi1EEESB_SB_EEENS1_32KernelTmaWarpSpecializedPingpongEEENS5_IJNSA_ILi64EEENSA_ILi256EEENSA_ILi128EEEEEENS_10tfloat32_tENS5_IJlSB_lEEESJ_SK_NS4_8TiledMMAINS4_8MMA_AtomIJNS4_4SM904GMMA30MMA_64x256x8_F32TF32TF32_SS_TNILNSO_7ScaleInE1ELSQ_1EEEEEENS4_6LayoutISC_NS5_IJNSA_ILi0EEESU_SU_EEEEENS5_IJNS4_10UnderscoreESX_SX_EEEEENS4_13SM90_TMA_LOADENS4_14ComposedLayoutINS4_7SwizzleILi3ELi4ELi3EEENS4_18smem_ptr_flag_bitsILi32EEENST_INS5_IJNSA_ILi8EEENSA_ILi32EEEEEENS5_IJS17_SB_EEEEEEEvNS4_8identityES10_S1B_vS1C_EENS_8epilogue10collective6detail29Sm90TmaWarpSpecializedAdapterINS1F_15DefaultEpilogueISJ_SK_SK_NS1E_6thread17LinearCombinationISJ_Li1EffLNS1J_9ScaleType4KindE0ELNS_15FloatRoundStyleE2ESJ_EENS1_15EpilogueDefaultEEEEEvvEEEEvNT_6ParamsE)
        /*0014*/ 	.word	0x00000008


	//----- nvinfo : EIATTR_MIN_STACK_SIZE
	.align		4
.L_17:
        /*0018*/ 	.byte	0x04, 0x12
        /*001a*/ 	.short	(.L_19 - .L_18)
	.align		4
.L_18:
        /*001c*/ 	.word	index@(_ZN7cutlass13device_kernelINS_4gemm6kernel13GemmUniversalIN4cute5tupleIJiiiiEEENS1_10collective13CollectiveMmaINS1_34MainloopSm90TmaGmmaWarpSpecializedILi5ENS5_IJNS4_1CILi1EEESB_SB_EEENS1_32KernelTmaWarpSpecializedPingpongEEENS5_IJNSA_ILi64EEENSA_ILi256EEENSA_ILi128EEEEEENS_10tfloat32_tENS5_IJlSB_lEEESJ_SK_NS4_8TiledMMAINS4_8MMA_AtomIJNS4_4SM904GMMA30MMA_64x256x8_F32TF32TF32_SS_TNILNSO_7ScaleInE1ELSQ_1EEEEEENS4_6LayoutISC_NS5_IJNSA_ILi0EEESU_SU_EEEEENS5_IJNS4_10UnderscoreESX_SX_EEEEENS4_13SM90_TMA_LOADENS4_14ComposedLayoutINS4_7SwizzleILi3ELi4ELi3EEENS4_18smem_ptr_flag_bitsILi32EEENST_INS5_IJNSA_ILi8EEENSA_ILi32EEEEEENS5_IJS17_SB_EEEEEEEvNS4_8identityES10_S1B_vS1C_EENS_8epilogue10collective6detail29Sm90TmaWarpSpecializedAdapterINS1F_15DefaultEpilogueISJ_SK_SK_NS1E_6thread17LinearCombinationISJ_Li1EffLNS1J_9ScaleType4KindE0ELNS_15FloatRoundStyleE2ESJ_EENS1_15EpilogueDefaultEEEEEvvEEEEvNT_6ParamsE)
        /*0020*/ 	.word	0x00000008
.L_19:


//--------------------- .nv.compat                --------------------------
	.section	.nv.compat,"",@"SHT_CUDA_COMPAT_INFO"
	.align	4
        /*0000*/ 	.byte	0x02, 0x09, 0x01, 0x00, 0x02, 0x02, 0x04, 0x00, 0x02, 0x05, 0x05, 0x00, 0x03, 0x07, 0x01, 0x01
        /*0010*/ 	.byte	0x02, 0x03, 0x01, 0x00, 0x02, 0x06, 0x01, 0x00, 0x04, 0x0b, 0x08, 0x00, 0x00, 0x00, 0x00, 0x00
        /*0020*/ 	.byte	0x00, 0x00, 0x00, 0x00


//--------------------- .nv.info._ZN7cutlass13device_kernelINS_4gemm6kernel13GemmUniversalIN4cute5tupleIJiiiiEEENS1_10collective13CollectiveMmaINS1_34MainloopSm90TmaGmmaWarpSpecializedILi5ENS5_IJNS4_1CILi1EEESB_SB_EEENS1_32KernelTmaWarpSpecializedPingpongEEENS5_IJNSA_ILi64EEENSA_ILi256EEENSA_ILi128EEEEEENS_10tfloat32_tENS5_IJlSB_lEEESJ_SK_NS4_8TiledMMAINS4_8MMA_AtomIJNS4_4SM904GMMA30MMA_64x256x8_F32TF32TF32_SS_TNILNSO_7ScaleInE1ELSQ_1EEEEEENS4_6LayoutISC_NS5_IJNSA_ILi0EEESU_SU_EEEEENS5_IJNS4_10UnderscoreESX_SX_EEEEENS4_13SM90_TMA_LOADENS4_14ComposedLayoutINS4_7SwizzleILi3ELi4ELi3EEENS4_18smem_ptr_flag_bitsILi32EEENST_INS5_IJNSA_ILi8EEENSA_ILi32EEEEEENS5_IJS17_SB_EEEEEEEvNS4_8identityES10_S1B_vS1C_EENS_8epilogue10collective6detail29Sm90TmaWarpSpecializedAdapterINS1F_15DefaultEpilogueISJ_SK_SK_NS1E_6thread17LinearCombinationISJ_Li1EffLNS1J_9ScaleType4KindE0ELNS_15FloatRoundStyleE2ESJ_EENS1_15EpilogueDefaultEEEEEvvEEEEvNT_6ParamsE --------------------------
	.section	.nv.info._ZN7cutlass13device_kernelINS_4gemm6kernel13GemmUniversalIN4cute5tupleIJiiiiEEENS1_10collective13CollectiveMmaINS1_34MainloopSm90TmaGmmaWarpSpecializedILi5ENS5_IJNS4_1CILi1EEESB_SB_EEENS1_32KernelTmaWarpSpecializedPingpongEEENS5_IJNSA_ILi64EEENSA_ILi256EEENSA_ILi128EEEEEENS_10tfloat32_tENS5_IJlSB_lEEESJ_SK_NS4_8TiledMMAINS4_8MMA_AtomIJNS4_4SM904GMMA30MMA_64x256x8_F32TF32TF32_SS_TNILNSO_7ScaleInE1ELSQ_1EEEEEENS4_6LayoutISC_NS5_IJNSA_ILi0EEESU_SU_EEEEENS5_IJNS4_10UnderscoreESX_SX_EEEEENS4_13SM90_TMA_LOADENS4_14ComposedLayoutINS4_7SwizzleILi3ELi4ELi3EEENS4_18smem_ptr_flag_bitsILi32EEENST_INS5_IJNSA_ILi8EEENSA_ILi32EEEEEENS5_IJS17_SB_EEEEEEEvNS4_8identityES10_S1B_vS1C_EENS_8epilogue10collective6detail29Sm90TmaWarpSpecializedAdapterINS1F_15DefaultEpilogueISJ_SK_SK_NS1E_6thread17LinearCombinationISJ_Li1EffLNS1J_9ScaleType4KindE0ELNS_15FloatRoundStyleE2ESJ_EENS1_15EpilogueDefaultEEEEEvvEEEEvNT_6ParamsE,"",@"SHT_CUDA_INFO"
	.sectionflags	@""
	.align	4


	//----- nvinfo : EIATTR_CUDA_API_VERSION
	.align		4
        /*0000*/ 	.byte	0x04, 0x37
        /*0002*/ 	.short	(.L_21 - .L_20)
.L_20:
        /*0004*/ 	.word	0x00000082


	//----- nvinfo : EIATTR_KPARAM_INFO
	.align		4
.L_21:
        /*0008*/ 	.byte	0x04, 0x17
        /*000a*/ 	.short	(.L_23 - .L_22)
.L_22:
        /*000c*/ 	.word	0x00000000
        /*0010*/ 	.short	0x0000
        /*0012*/ 	.short	0x0070
        /*0014*/ 	.byte	0x00, 0xf0, 0x01, 0x10


	//----- nvinfo : EIATTR_SPARSE_MMA_MASK
	.align		4
.L_23:
        /*0018*/ 	.byte	0x03, 0x50
        /*001a*/ 	.short	0x0000


	//----- nvinfo : EIATTR_MAXREG_COUNT
	.align		4
        /*001c*/ 	.byte	0x03, 0x1b
        /*001e*/ 	.short	0x00a8


	//----- nvinfo : EIATTR_NUM_BARRIERS
	.align		4
        /*0020*/ 	.byte	0x02, 0x4c
        /*0022*/ 	.byte	0x01
	.zero		1


	//----- nvinfo : EIATTR_EXTERNS
	.align		4
        /*0024*/ 	.byte	0x04, 0x0f
        /*0026*/ 	.short	(.L_25 - .L_24)


	//   ....[0]....
	.align		4
.L_24:
        /*0028*/ 	.word	index@(__assertfail)


	//----- nvinfo : EIATTR_ANNOTATIONS
	.align		4
.L_25:
        /*002c*/ 	.byte	0x04, 0x55
        /*002e*/ 	.short	(.L_27 - .L_26)


	//   ....[0]....
.L_26:
        /*0030*/ 	.word	0x00000001
        /*0034*/ 	.byte	0xf0, 0x0a, 0x00, 0x00, 0x01, 0x00, 0x00, 0x00, 0xa0, 0xa8, 0x00, 0x00, 0x01, 0x00, 0x00, 0x00
        /*0044*/ 	.byte	0xd0, 0xb6, 0x00, 0x00


	//----- nvinfo : EIATTR_MERCURY_ISA_VERSION
	.align		4
.L_27:
        /*0048*/ 	.byte	0x03, 0x5f
        /*004a*/ 	.short	0x0101


	//----- nvinfo : EIATTR_INT_WARP_WIDE_INSTR_OFFSETS
	.align		4
        /*004c*/ 	.byte	0x04, 0x31
        /*004e*/ 	.short	(.L_29 - .L_28)


	//   ....[0]....
.L_28:
        /*0050*/ 	.word	0x00000400


	//   ....[1]....
        /*0054*/ 	.word	0x00000420


	//   ....[2]....
        /*0058*/ 	.word	0x000004a0


	//   ....[3]....
        /*005c*/ 	.word	0x000004b0


	//   ....[4]....
        /*0060*/ 	.word	0x000004c0


	//   ....[5]....
        /*0064*/ 	.word	0x000004e0


	//   ....[6]....
        /*0068*/ 	.word	0x00000570


	//   ....[7]....
        /*006c*/ 	.word	0x00000590


	//----- nvinfo : EIATTR_COOP_GROUP_MASK_REGIDS
	.align		4
.L_29:
        /*0070*/ 	.byte	0x04, 0x29
        /*0072*/ 	.short	(.L_31 - .L_30)


	//   ....[0]....
.L_30:
        /*0074*/ 	.word	0xffffffff


	//   ....[1]....
        /*0078*/ 	.word	0xffffffff


	//   ....[2]....
        /*007c*/ 	.word	0xffffffff


	//   ....[3]....
        /*0080*/ 	.word	0xffffffff


	//   ....[4]....
        /*0084*/ 	.word	0xffffffff


	//   ....[5]....
        /*0088*/ 	.word	0xffffffff


	//----- nvinfo : EIATTR_COOP_GROUP_INSTR_OFFSETS
	.align		4
.L_31:
        /*008c*/ 	.byte	0x04, 0x28
        /*008e*/ 	.short	(.L_33 - .L_32)


	//   ....[0]....
.L_32:
        /*0090*/ 	.word	0x00000070


	//   ....[1]....
        /*0094*/ 	.word	0x00000080


	//   ....[2]....
        /*0098*/ 	.word	0x00000140


	//   ....[3]....
        /*009c*/ 	.word	0x000002f0


	//   ....[4]....
        /*00a0*/ 	.word	0x00000330


	//   ....[5]....
        /*00a4*/ 	.word	0x00000380


	//----- nvinfo : EIATTR_REG_RECONFIG
	.align		4
.L_33:
        /*00a8*/ 	.byte	0x01, 0x54
	.zero		2


	//----- nvinfo : EIATTR_SYSCALL_OFFSETS
	.align		4
        /*00ac*/ 	.byte	0x04, 0x46
        /*00ae*/ 	.short	(.L_35 - .L_34)


	//   ....[0]....
.L_34:
        /*00b0*/ 	.word	0x000015a0


	//----- nvinfo : EIATTR_MBARRIER_INSTR_OFFSETS
	.align		4
.L_35:
        /*00b4*/ 	.byte	0x04, 0x39
        /*00b6*/ 	.short	(.L_37 - .L_36)


	//   ....[0]....
.L_36:
        /*00b8*/ 	.word	0x00000240
        /*00bc*/ 	.word	0x000000ff
        /*00c0*/ 	.word	0x00000000
        /*00c4*/ 	.short	0x0100
        /*00c6*/ 	.byte	0x08
	.zero		1


	//   ....[1]....
        /*00c8*/ 	.word	0x00000250
        /*00cc*/ 	.word	0x000000ff
        /*00d0*/ 	.word	0x00000028
        /*00d4*/ 	.short	0x0100
        /*00d6*/ 	.byte	0x08
	.zero		1


	//   ....[2]....
        /*00d8*/ 	.word	0x00000260
        /*00dc*/ 	.word	0x000000ff
        /*00e0*/ 	.word	0x00000008
        /*00e4*/ 	.short	0x0100
        /*00e6*/ 	.byte	0x08
	.zero		1


	//   ....[3]....
        /*00e8*/ 	.word	0x00000270
        /*00ec*/ 	.word	0x000000ff
        /*00f0*/ 	.word	0x00000030
        /*00f4*/ 	.short	0x0100
        /*00f6*/ 	.byte	0x08
	.zero		1


	//   ....[4]....
        /*00f8*/ 	.word	0x00000280
        /*00fc*/ 	.word	0x000000ff
        /*0100*/ 	.word	0x00000010
        /*0104*/ 	.short	0x0100
        /*0106*/ 	.byte	0x08
	.zero		1


	//   ....[5]....
        /*0108*/ 	.word	0x00000290
        /*010c*/ 	.word	0x000000ff
        /*0110*/ 	.word	0x00000038
        /*0114*/ 	.short	0x0100
        /*0116*/ 	.byte	0x08
	.zero		1


	//   ....[6]....
        /*0118*/ 	.word	0x000002a0
        /*011c*/ 	.word	0x000000ff
        /*0120*/ 	.word	0x00000018
        /*0124*/ 	.short	0x0100
        /*0126*/ 	.byte	0x08
	.zero		1


	//   ....[7]....
        /*0128*/ 	.word	0x000002b0
        /*012c*/ 	.word	0x000000ff
        /*0130*/ 	.word	0x00000040
        /*0134*/ 	.short	0x0100
        /*0136*/ 	.byte	0x08
	.zero		1


	//   ....[8]....
        /*0138*/ 	.word	0x000002c0
        /*013c*/ 	.word	0x000000ff
        /*0140*/ 	.word	0x00000020
        /*0144*/ 	.short	0x0100
        /*0146*/ 	.byte	0x08
	.zero		1


	//   ....[9]....
        /*0148*/ 	.word	0x000002d0
        /*014c*/ 	.word	0x000000ff
        /*0150*/ 	.word	0x00000048
        /*0154*/ 	.short	0x0100
        /*0156*/ 	.byte	0x08
	.zero		1


	//   ....[10]....
        /*0158*/ 	.word	0x000005d0
        /*015c*/ 	.word	0x000000ff
        /*0160*/ 	.word	0x00000080
        /*0164*/ 	.short	0x0100
        /*0166*/ 	.byte	0x08
	.zero		1


	//   ....[11]....
        /*0168*/ 	.word	0x00000640
        /*016c*/ 	.word	0x000000ff
        /*0170*/ 	.word	0x00000088
        /*0174*/ 	.short	0x0100
        /*0176*/ 	.byte	0x08
	.zero		1


	//   ....[12]....
        /*0178*/ 	.word	0x00000660
        /*017c*/ 	.word	0x000000ff
        /*0180*/ 	.word	0x00000060
        /*0184*/ 	.short	0x0100
        /*0186*/ 	.byte	0x09
	.zero		1


	//   ....[13]....
        /*0188*/ 	.word	0x00000670
        /*018c*/ 	.word	0x000000ff
        /*0190*/ 	.word	0x00000068
        /*0194*/ 	.short	0x0100
        /*0196*/ 	.byte	0x09
	.zero		1


	//   ....[14]....
        /*0198*/ 	.word	0x00000680
        /*019c*/ 	.word	0x000000ff
        /*01a0*/ 	.word	0x00000070
        /*01a4*/ 	.short	0x0100
        /*01a6*/ 	.byte	0x09
	.zero		1


	//   ....[15]....
        /*01a8*/ 	.word	0x00000690
        /*01ac*/ 	.word	0x000000ff
        /*01b0*/ 	.word	0x00000078
        /*01b4*/ 	.short	0x0100
        /*01b6*/ 	.byte	0x09
	.zero		1


	//   ....[16]....
        /*01b8*/ 	.word	0x00001480
        /*01bc*/ 	.word	0x0000009d
        /*01c0*/ 	.word	0x00000000
        /*01c4*/ 	.short	0x010a
        /*01c6*/ 	.byte	0x2b
	.zero		1


	//   ....[17]....
        /*01c8*/ 	.word	0x00001620
        /*01cc*/ 	.word	0x00000003
        /*01d0*/ 	.word	0x00000000
        /*01d4*/ 	.short	0x010a
        /*01d6*/ 	.byte	0x3f
	.zero		1


	//   ....[18]....
        /*01d8*/ 	.word	0x00001680
        /*01dc*/ 	.word	0x00000003
        /*01e0*/ 	.word	0x00000000
        /*01e4*/ 	.short	0x010a
        /*01e6*/ 	.byte	0x3f
	.zero		1


	//   ....[19]....
        /*01e8*/ 	.word	0x00002000
        /*01ec*/ 	.word	0x000000ff
        /*01f0*/ 	.word	0x00000000
        /*01f4*/ 	.short	0x010a
        /*01f6*/ 	.byte	0x06
	.zero		1


	//   ....[20]....
        /*01f8*/ 	.word	0x00002040
        /*01fc*/ 	.word	0x000000ff
        /*0200*/ 	.word	0x00000000
        /*0204*/ 	.short	0x010a
        /*0206*/ 	.byte	0x06
	.zero		1


	//   ....[21]....
        /*0208*/ 	.word	0x000028d0
        /*020c*/ 	.word	0x000000ff
        /*0210*/ 	.word	0x00000000
        /*0214*/ 	.short	0x0101
        /*0216*/ 	.byte	0x06
	.zero		1


	//   ....[22]....
        /*0218*/ 	.word	0x000029c0
        /*021c*/ 	.word	0x0000009e
        /*0220*/ 	.word	0x00000000
        /*0224*/ 	.short	0x0101
        /*0226*/ 	.byte	0x2c
	.zero		1


	//   ....[23]....
        /*0228*/ 	.word	0x00002a90
        /*022c*/ 	.word	0x000000ff
        /*0230*/ 	.word	0x00000000
        /*0234*/ 	.short	0x0101
        /*0236*/ 	.byte	0x06
	.zero		1


	//   ....[24]....
        /*0238*/ 	.word	0x00002b40
        /*023c*/ 	.word	0x0000009d
        /*0240*/ 	.word	0x00000010
        /*0244*/ 	.short	0x010a
        /*0246*/ 	.byte	0x2b
	.zero		1


	//   ....[25]....
        /*0248*/ 	.word	0x0000a8c0
        /*024c*/ 	.word	0x000000a0
        /*0250*/ 	.word	0x00000000
        /*0254*/ 	.short	0x0101
        /*0256*/ 	.byte	0x2c
	.zero		1


	//   ....[26]....
        /*0258*/ 	.word	0x0000b220
        /*025c*/ 	.word	0x0000000a
        /*0260*/ 	.word	0x00000028
        /*0264*/ 	.short	0x010a
        /*0266*/ 	.byte	0x3f
	.zero		1


	//   ....[27]....
        /*0268*/ 	.word	0x0000b7e0
        /*026c*/ 	.word	0x00000005
        /*0270*/ 	.word	0x00000088
        /*0274*/ 	.short	0x0101
        /*0276*/ 	.byte	0x3f
	.zero		1


	//   ....[28]....
        /*0278*/ 	.word	0x0000bf60
        /*027c*/ 	.word	0x00000009
        /*0280*/ 	.word	0x00000000
        /*0284*/ 	.short	0x010a
        /*0286*/ 	.byte	0x3f
	.zero		1


	//   ....[29]....
        /*0288*/ 	.word	0x0000bfe0
        /*028c*/ 	.word	0x00000008
        /*0290*/ 	.word	0x00000000
        /*0294*/ 	.short	0x010a
        /*0296*/ 	.byte	0x3f
	.zero		1


	//   ....[30]....
        /*0298*/ 	.word	0x0000c070
        /*029c*/ 	.word	0x00000009
        /*02a0*/ 	.word	0x00000000
        /*02a4*/ 	.short	0x010a
        /*02a6*/ 	.byte	0x3f
	.zero		1


	//   ....[31]....
        /*02a8*/ 	.word	0x0000c100
        /*02ac*/ 	.word	0x00000006
        /*02b0*/ 	.word	0x00000000
        /*02b4*/ 	.short	0x010a
        /*02b6*/ 	.byte	0x3f
	.zero		1


	//   ....[32]....
        /*02b8*/ 	.word	0x0000c190
        /*02bc*/ 	.word	0x00000003
        /*02c0*/ 	.word	0x00000000
        /*02c4*/ 	.short	0x010a
        /*02c6*/ 	.byte	0x3f
	.zero		1


	//   ....[33]....
        /*02c8*/ 	.word	0x0000c1f0
        /*02cc*/ 	.word	0x0000009f
        /*02d0*/ 	.word	0x00000000
        /*02d4*/ 	.short	0x010a
        /*02d6*/ 	.byte	0x3f
	.zero		1


	//   ....[34]....
        /*02d8*/ 	.word	0x0000c240
        /*02dc*/ 	.word	0x00000003
        /*02e0*/ 	.word	0x00000000
        /*02e4*/ 	.short	0x010a
        /*02e6*/ 	.byte	0x3f
	.zero		1


	//   ....[35]....
        /*02e8*/ 	.word	0x0000c2a0
        /*02ec*/ 	.word	0x00000004
        /*02f0*/ 	.word	0x00000000
        /*02f4*/ 	.short	0x010a
        /*02f6*/ 	.byte	0x3f
	.zero		1


	//   ....[36]....
        /*02f8*/ 	.word	0x0000c2f0
        /*02fc*/ 	.word	0x0000009f
        /*0300*/ 	.word	0x00000010
        /*0304*/ 	.short	0x010a
        /*0306*/ 	.byte	0x3f
	.zero		1


	//   ....[37]....
        /*0308*/ 	.word	0x0000c3c0
        /*030c*/ 	.word	0x0000000a
        /*0310*/ 	.word	0x00000028
        /*0314*/ 	.short	0x010a
        /*0316*/ 	.byte	0x3f
	.zero		1


	//   ....[38]....
        /*0318*/ 	.word	0x0000c490
        /*031c*/ 	.word	0x00000009
        /*0320*/ 	.word	0x00000000
        /*0324*/ 	.short	0x010a
        /*0326*/ 	.byte	0x3f
	.zero		1


	//   ....[39]....
        /*0328*/ 	.word	0x0000c4e0
        /*032c*/ 	.word	0x00000008
        /*0330*/ 	.word	0x00000000
        /*0334*/ 	.short	0x010a
        /*0336*/ 	.byte	0x3f
	.zero		1


	//   ....[40]....
        /*0338*/ 	.word	0x0000c530
        /*033c*/ 	.word	0x00000009
        /*0340*/ 	.word	0x00000000
        /*0344*/ 	.short	0x010a
        /*0346*/ 	.byte	0x3f
	.zero		1


	//   ....[41]....
        /*0348*/ 	.word	0x0000c580
        /*034c*/ 	.word	0x00000006
        /*0350*/ 	.word	0x00000000
        /*0354*/ 	.short	0x010a
        /*0356*/ 	.byte	0x3f
	.zero		1


	//----- nvinfo : EIATTR_NUM_MBARRIERS
	.align		4
.L_37:
        /*0358*/ 	.byte	0x03, 0x38
        /*035a*/ 	.short	0x0010


	//----- nvinfo : EIATTR_EXIT_INSTR_OFFSETS
	.align		4
        /*035c*/ 	.byte	0x04, 0x1c
        /*035e*/ 	.short	(.L_39 - .L_38)


	//   ....[0]....
.L_38:
        /*0360*/ 	.word	0x000011a0


	//   ....[1]....
        /*0364*/ 	.word	0x00001200


	//   ....[2]....
        /*0368*/ 	.word	0x0000af50


	//   ....[3]....
        /*036c*/ 	.word	0x0000af80


	//   ....[4]....
        /*0370*/ 	.word	0x0000c1e0


	//----- nvinfo : EIATTR_MAX_THREADS
	.align		4
.L_39:
        /*0374*/ 	.byte	0x04, 0x05
        /*0376*/ 	.short	(.L_41 - .L_40)
.L_40:
        /*0378*/ 	.word	0x00000180
        /*037c*/ 	.word	0x00000001
        /*0380*/ 	.word	0x00000001


	//----- nvinfo : EIATTR_CRS_STACK_SIZE
	.align		4
.L_41:
        /*0384*/ 	.byte	0x04, 0x1e
        /*0386*/ 	.short	(.L_43 - .L_42)
.L_42:
        /*0388*/ 	.word	0x00000000


	//----- nvinfo : EIATTR_CBANK_PARAM_SIZE
	.align		4
.L_43:
        /*038c*/ 	.byte	0x03, 0x19
        /*038e*/ 	.short	0x0470


	//----- nvinfo : EIATTR_PARAM_CBANK
	.align		4
        /*0390*/ 	.byte	0x04, 0x0a
        /*0392*/ 	.short	(.L_45 - .L_44)
	.align		4
.L_44:
        /*0394*/ 	.word	index@(.nv.constant0._ZN7cutlass13device_kernelINS_4gemm6kernel13GemmUniversalIN4cute5tupleIJiiiiEEENS1_10collective13CollectiveMmaINS1_34MainloopSm90TmaGmmaWarpSpecializedILi5ENS5_IJNS4_1CILi1EEESB_SB_EEENS1_32KernelTmaWarpSpecializedPingpongEEENS5_IJNSA_ILi64EEENSA_ILi256EEENSA_ILi128EEEEEENS_10tfloat32_tENS5_IJlSB_lEEESJ_SK_NS4_8TiledMMAINS4_8MMA_AtomIJNS4_4SM904GMMA30MMA_64x256x8_F32TF32TF32_SS_TNILNSO_7ScaleInE1ELSQ_1EEEEEENS4_6LayoutISC_NS5_IJNSA_ILi0EEESU_SU_EEEEENS5_IJNS4_10UnderscoreESX_SX_EEEEENS4_13SM90_TMA_LOADENS4_14ComposedLayoutINS4_7SwizzleILi3ELi4ELi3EEENS4_18smem_ptr_flag_bitsILi32EEENST_INS5_IJNSA_ILi8EEENSA_ILi32EEEEEENS5_IJS17_SB_EEEEEEEvNS4_8identityES10_S1B_vS1C_EENS_8epilogue10collective6detail29Sm90TmaWarpSpecializedAdapterINS1F_15DefaultEpilogueISJ_SK_SK_NS1E_6thread17LinearCombinationISJ_Li1EffLNS1J_9ScaleType4KindE0ELNS_15FloatRoundStyleE2ESJ_EENS1_15EpilogueDefaultEEEEEvvEEEEvNT_6ParamsE)
        /*0398*/ 	.short	0x0210
        /*039a*/ 	.short	0x0470


	//----- nvinfo : EIATTR_SW_WAR
	.align		4
.L_45:
        /*039c*/ 	.byte	0x04, 0x36
        /*039e*/ 	.short	(.L_47 - .L_46)
.L_46:
        /*03a0*/ 	.word	0x00000008
.L_47:


//--------------------- .nv.callgraph             --------------------------
	.section	.nv.callgraph,"",@"SHT_CUDA_CALLGRAPH"
	.align	4
	.sectionentsize	8
	.align		4
        /*0000*/ 	.word	0x00000000
	.align		4
        /*0004*/ 	.word	0xffffffff
	.align		4
        /*0008*/ 	.word	index@(_ZN7cutlass13device_kernelINS_4gemm6kernel13GemmUniversalIN4cute5tupleIJiiiiEEENS1_10collective13CollectiveMmaINS1_34MainloopSm90TmaGmmaWarpSpecializedILi5ENS5_IJNS4_1CILi1EEESB_SB_EEENS1_32KernelTmaWarpSpecializedPingpongEEENS5_IJNSA_ILi64EEENSA_ILi256EEENSA_ILi128EEEEEENS_10tfloat32_tENS5_IJlSB_lEEESJ_SK_NS4_8TiledMMAINS4_8MMA_AtomIJNS4_4SM904GMMA30MMA_64x256x8_F32TF32TF32_SS_TNILNSO_7ScaleInE1ELSQ_1EEEEEENS4_6LayoutISC_NS5_IJNSA_ILi0EEESU_SU_EEEEENS5_IJNS4_10UnderscoreESX_SX_EEEEENS4_13SM90_TMA_LOADENS4_14ComposedLayoutINS4_7SwizzleILi3ELi4ELi3EEENS4_18smem_ptr_flag_bitsILi32EEENST_INS5_IJNSA_ILi8EEENSA_ILi32EEEEEENS5_IJS17_SB_EEEEEEEvNS4_8identityES10_S1B_vS1C_EENS_8epilogue10collective6detail29Sm90TmaWarpSpecializedAdapterINS1F_15DefaultEpilogueISJ_SK_SK_NS1E_6thread17LinearCombinationISJ_Li1EffLNS1J_9ScaleType4KindE0ELNS_15FloatRoundStyleE2ESJ_EENS1_15EpilogueDefaultEEEEEvvEEEEvNT_6ParamsE)
	.align		4
        /*000c*/ 	.word	index@(__assertfail)
	.align		4
        /*0010*/ 	.word	0x00000000
	.align		4
        /*0014*/ 	.word	0xfffffffe
	.align		4
        /*0018*/ 	.word	0x00000000
	.align		4
        /*001c*/ 	.word	0xfffffffd
	.align		4
        /*0020*/ 	.word	0x00000000
	.align		4
        /*0024*/ 	.word	0xfffffffc


//--------------------- .nv.constant4             --------------------------
	.section	.nv.constant4,"a",@progbits
	.align	8
	.align		8
.nv.constant4:
        /*0000*/ 	.dword	__assertfail
	.align		8
        /*0008*/ 	.dword	__unnamed_1
	.align		8
        /*0010*/ 	.dword	_ZN39_INTERNAL_b6386449_4_k_cu_2e51cfc9_62214cuda3std3__45__cpo5beginE
	.align		8
        /*0018*/ 	.dword	_ZN39_INTERNAL_b6386449_4_k_cu_2e51cfc9_62214cuda3std3__45__cpo3endE
	.align		8
        /*0020*/ 	.dword	_ZN39_INTERNAL_b6386449_4_k_cu_2e51cfc9_62214cuda3std3__45__cpo6cbeginE
	.align		8
        /*0028*/ 	.dword	_ZN39_INTERNAL_b6386449_4_k_cu_2e51cfc9_62214cuda3std3__45__cpo4cendE
	.align		8
        /*0030*/ 	.dword	_ZN39_INTERNAL_b6386449_4_k_cu_2e51cfc9_62214cuda3std3__441_GLOBAL__N__b6386449_4_k_cu_2e51cfc9_62216ignoreE
	.align		8
        /*0038*/ 	.dword	_ZN39_INTERNAL_b6386449_4_k_cu_2e51cfc9_62214cuda3std3__419piecewise_constructE
	.align		8
        /*0040*/ 	.dword	_ZN39_INTERNAL_b6386449_4_k_cu_2e51cfc9_62214cuda3std3__48in_placeE
	.align		8
        /*0048*/ 	.dword	_ZN39_INTERNAL_b6386449_4_k_cu_2e51cfc9_62214cuda3std6ranges3__45__cpo4swapE
	.align		8
        /*0050*/ 	.dword	_ZN39_INTERNAL_b6386449_4_k_cu_2e51cfc9_62214cuda3std6ranges3__45__cpo9iter_moveE
	.align		8
        /*0058*/ 	.dword	_ZN39_INTERNAL_b6386449_4_k_cu_2e51cfc9_62214cute7productE
	.align		8
        /*0060*/ 	.dword	_ZN39_INTERNAL_b6386449_4_k_cu_2e51cfc9_62214cute1_E
	.align		8
        /*0068*/ 	.dword	$str$22
	.align		8
        /*0070*/ 	.dword	$str$23


//--------------------- .text._ZN7cutlass13device_kernelINS_4gemm6kernel13GemmUniversalIN4cute5tupleIJiiiiEEENS1_10collective13CollectiveMmaINS1_34MainloopSm90TmaGmmaWarpSpecializedILi5ENS5_IJNS4_1CILi1EEESB_SB_EEENS1_32KernelTmaWarpSpecializedPingpongEEENS5_IJNSA_ILi64EEENSA_ILi256EEENSA_ILi128EEEEEENS_10tfloat32_tENS5_IJlSB_lEEESJ_SK_NS4_8TiledMMAINS4_8MMA_AtomIJNS4_4SM904GMMA30MMA_64x256x8_F32TF32TF32_SS_TNILNSO_7ScaleInE1ELSQ_1EEEEEENS4_6LayoutISC_NS5_IJNSA_ILi0EEESU_SU_EEEEENS5_IJNS4_10UnderscoreESX_SX_EEEEENS4_13SM90_TMA_LOADENS4_14ComposedLayoutINS4_7SwizzleILi3ELi4ELi3EEENS4_18smem_ptr_flag_bitsILi32EEENST_INS5_IJNSA_ILi8EEENSA_ILi32EEEEEENS5_IJS17_SB_EEEEEEEvNS4_8identityES10_S1B_vS1C_EENS_8epilogue10collective6detail29Sm90TmaWarpSpecializedAdapterINS1F_15DefaultEpilogueISJ_SK_SK_NS1E_6thread17LinearCombinationISJ_Li1EffLNS1J_9ScaleType4KindE0ELNS_15FloatRoundStyleE2ESJ_EENS1_15EpilogueDefaultEEEEEvvEEEEvNT_6ParamsE --------------------------
	.section	.text._ZN7cutlass13device_kernelINS_4gemm6kernel13GemmUniversalIN4cute5tupleIJiiiiEEENS1_10collective13CollectiveMmaINS1_34MainloopSm90TmaGmmaWarpSpecializedILi5ENS5_IJNS4_1CILi1EEESB_SB_EEENS1_32KernelTmaWarpSpecializedPingpongEEENS5_IJNSA_ILi64EEENSA_ILi256EEENSA_ILi128EEEEEENS_10tfloat32_tENS5_IJlSB_lEEESJ_SK_NS4_8TiledMMAINS4_8MMA_AtomIJNS4_4SM904GMMA30MMA_64x256x8_F32TF32TF32_SS_TNILNSO_7ScaleInE1ELSQ_1EEEEEENS4_6LayoutISC_NS5_IJNSA_ILi0EEESU_SU_EEEEENS5_IJNS4_10UnderscoreESX_SX_EEEEENS4_13SM90_TMA_LOADENS4_14ComposedLayoutINS4_7SwizzleILi3ELi4ELi3EEENS4_18smem_ptr_flag_bitsILi32EEENST_INS5_IJNSA_ILi8EEENSA_ILi32EEEEEENS5_IJS17_SB_EEEEEEEvNS4_8identityES10_S1B_vS1C_EENS_8epilogue10collective6detail29Sm90TmaWarpSpecializedAdapterINS1F_15DefaultEpilogueISJ_SK_SK_NS1E_6thread17LinearCombinationISJ_Li1EffLNS1J_9ScaleType4KindE0ELNS_15FloatRoundStyleE2ESJ_EENS1_15EpilogueDefaultEEEEEvvEEEEvNT_6ParamsE,"ax",@progbits
	.align	128
.text._ZN7cutlass13device_kernelINS_4gemm6kernel13GemmUniversalIN4cute5tupleIJiiiiEEENS1_10collective13CollectiveMmaINS1_34MainloopSm90TmaGmmaWarpSpecializedILi5ENS5_IJNS4_1CILi1EEESB_SB_EEENS1_32KernelTmaWarpSpecializedPingpongEEENS5_IJNSA_ILi64EEENSA_ILi256EEENSA_ILi128EEEEEENS_10tfloat32_tENS5_IJlSB_lEEESJ_SK_NS4_8TiledMMAINS4_8MMA_AtomIJNS4_4SM904GMMA30MMA_64x256x8_F32TF32TF32_SS_TNILNSO_7ScaleInE1ELSQ_1EEEEEENS4_6LayoutISC_NS5_IJNSA_ILi0EEESU_SU_EEEEENS5_IJNS4_10UnderscoreESX_SX_EEEEENS4_13SM90_TMA_LOADENS4_14ComposedLayoutINS4_7SwizzleILi3ELi4ELi3EEENS4_18smem_ptr_flag_bitsILi32EEENST_INS5_IJNSA_ILi8EEENSA_ILi32EEEEEENS5_IJS17_SB_EEEEEEEvNS4_8identityES10_S1B_vS1C_EENS_8epilogue10collective6detail29Sm90TmaWarpSpecializedAdapterINS1F_15DefaultEpilogueISJ_SK_SK_NS1E_6thread17LinearCombinationISJ_Li1EffLNS1J_9ScaleType4KindE0ELNS_15FloatRoundStyleE2ESJ_EENS1_15EpilogueDefaultEEEEEvvEEEEvNT_6ParamsE:
        .type           _ZN7cutlass13device_kernelINS_4gemm6kernel13GemmUniversalIN4cute5tupleIJiiiiEEENS1_10collective13CollectiveMmaINS1_34MainloopSm90TmaGmmaWarpSpecializedILi5ENS5_IJNS4_1CILi1EEESB_SB_EEENS1_32KernelTmaWarpSpecializedPingpongEEENS5_IJNSA_ILi64EEENSA_ILi256EEENSA_ILi128EEEEEENS_10tfloat32_tENS5_IJlSB_lEEESJ_SK_NS4_8TiledMMAINS4_8MMA_AtomIJNS4_4SM904GMMA30MMA_64x256x8_F32TF32TF32_SS_TNILNSO_7ScaleInE1ELSQ_1EEEEEENS4_6LayoutISC_NS5_IJNSA_ILi0EEESU_SU_EEEEENS5_IJNS4_10UnderscoreESX_SX_EEEEENS4_13SM90_TMA_LOADENS4_14ComposedLayoutINS4_7SwizzleILi3ELi4ELi3EEENS4_18smem_ptr_flag_bitsILi32EEENST_INS5_IJNSA_ILi8EEENSA_ILi32EEEEEENS5_IJS17_SB_EEEEEEEvNS4_8identityES10_S1B_vS1C_EENS_8epilogue10collective6detail29Sm90TmaWarpSpecializedAdapterINS1F_15DefaultEpilogueISJ_SK_SK_NS1E_6thread17LinearCombinationISJ_Li1EffLNS1J_9ScaleType4KindE0ELNS_15FloatRoundStyleE2ESJ_EENS1_15EpilogueDefaultEEEEEvvEEEEvNT_6ParamsE,@function
        .size           _ZN7cutlass13device_kernelINS_4gemm6kernel13GemmUniversalIN4cute5tupleIJiiiiEEENS1_10collective13CollectiveMmaINS1_34MainloopSm90TmaGmmaWarpSpecializedILi5ENS5_IJNS4_1CILi1EEESB_SB_EEENS1_32KernelTmaWarpSpecializedPingpongEEENS5_IJNSA_ILi64EEENSA_ILi256EEENSA_ILi128EEEEEENS_10tfloat32_tENS5_IJlSB_lEEESJ_SK_NS4_8TiledMMAINS4_8MMA_AtomIJNS4_4SM904GMMA30MMA_64x256x8_F32TF32TF32_SS_TNILNSO_7ScaleInE1ELSQ_1EEEEEENS4_6LayoutISC_NS5_IJNSA_ILi0EEESU_SU_EEEEENS5_IJNS4_10UnderscoreESX_SX_EEEEENS4_13SM90_TMA_LOADENS4_14ComposedLayoutINS4_7SwizzleILi3ELi4ELi3EEENS4_18smem_ptr_flag_bitsILi32EEENST_INS5_IJNSA_ILi8EEENSA_ILi32EEEEEENS5_IJS17_SB_EEEEEEEvNS4_8identityES10_S1B_vS1C_EENS_8epilogue10collective6detail29Sm90TmaWarpSpecializedAdapterINS1F_15DefaultEpilogueISJ_SK_SK_NS1E_6thread17LinearCombinationISJ_Li1EffLNS1J_9ScaleType4KindE0ELNS_15FloatRoundStyleE2ESJ_EENS1_15EpilogueDefaultEEEEEvvEEEEvNT_6ParamsE,(.L_x_327 - _ZN7cutlass13device_kernelINS_4gemm6kernel13GemmUniversalIN4cute5tupleIJiiiiEEENS1_10collective13CollectiveMmaINS1_34MainloopSm90TmaGmmaWarpSpecializedILi5ENS5_IJNS4_1CILi1EEESB_SB_EEENS1_32KernelTmaWarpSpecializedPingpongEEENS5_IJNSA_ILi64EEENSA_ILi256EEENSA_ILi128EEEEEENS_10tfloat32_tENS5_IJlSB_lEEESJ_SK_NS4_8TiledMMAINS4_8MMA_AtomIJNS4_4SM904GMMA30MMA_64x256x8_F32TF32TF32_SS_TNILNSO_7ScaleInE1ELSQ_1EEEEEENS4_6LayoutISC_NS5_IJNSA_ILi0EEESU_SU_EEEEENS5_IJNS4_10UnderscoreESX_SX_EEEEENS4_13SM90_TMA_LOADENS4_14ComposedLayoutINS4_7SwizzleILi3ELi4ELi3EEENS4_18smem_ptr_flag_bitsILi32EEENST_INS5_IJNSA_ILi8EEENSA_ILi32EEEEEENS5_IJS17_SB_EEEEEEEvNS4_8identityES10_S1B_vS1C_EENS_8epilogue10collective6detail29Sm90TmaWarpSpecializedAdapterINS1F_15DefaultEpilogueISJ_SK_SK_NS1E_6thread17LinearCombinationISJ_Li1EffLNS1J_9ScaleType4KindE0ELNS_15FloatRoundStyleE2ESJ_EENS1_15EpilogueDefaultEEEEEvvEEEEvNT_6ParamsE)
        .other          _ZN7cutlass13device_kernelINS_4gemm6kernel13GemmUniversalIN4cute5tupleIJiiiiEEENS1_10collective13CollectiveMmaINS1_34MainloopSm90TmaGmmaWarpSpecializedILi5ENS5_IJNS4_1CILi1EEESB_SB_EEENS1_32KernelTmaWarpSpecializedPingpongEEENS5_IJNSA_ILi64EEENSA_ILi256EEENSA_ILi128EEEEEENS_10tfloat32_tENS5_IJlSB_lEEESJ_SK_NS4_8TiledMMAINS4_8MMA_AtomIJNS4_4SM904GMMA30MMA_64x256x8_F32TF32TF32_SS_TNILNSO_7ScaleInE1ELSQ_1EEEEEENS4_6LayoutISC_NS5_IJNSA_ILi0EEESU_SU_EEEEENS5_IJNS4_10UnderscoreESX_SX_EEEEENS4_13SM90_TMA_LOADENS4_14ComposedLayoutINS4_7SwizzleILi3ELi4ELi3EEENS4_18smem_ptr_flag_bitsILi32EEENST_INS5_IJNSA_ILi8EEENSA_ILi32EEEEEENS5_IJS17_SB_EEEEEEEvNS4_8identityES10_S1B_vS1C_EENS_8epilogue10collective6detail29Sm90TmaWarpSpecializedAdapterINS1F_15DefaultEpilogueISJ_SK_SK_NS1E_6thread17LinearCombinationISJ_Li1EffLNS1J_9ScaleType4KindE0ELNS_15FloatRoundStyleE2ESJ_EENS1_15EpilogueDefaultEEEEEvvEEEEvNT_6ParamsE,@"STO_CUDA_ENTRY STV_DEFAULT"
_ZN7cutlass13device_kernelINS_4gemm6kernel13GemmUniversalIN4cute5tupleIJiiiiEEENS1_10collective13CollectiveMmaINS1_34MainloopSm90TmaGmmaWarpSpecializedILi5ENS5_IJNS4_1CILi1EEESB_SB_EEENS1_32KernelTmaWarpSpecializedPingpongEEENS5_IJNSA_ILi64EEENSA_ILi256EEENSA_ILi128EEEEEENS_10tfloat32_tENS5_IJlSB_lEEESJ_SK_NS4_8TiledMMAINS4_8MMA_AtomIJNS4_4SM904GMMA30MMA_64x256x8_F32TF32TF32_SS_TNILNSO_7ScaleInE1ELSQ_1EEEEEENS4_6LayoutISC_NS5_IJNSA_ILi0EEESU_SU_EEEEENS5_IJNS4_10UnderscoreESX_SX_EEEEENS4_13SM90_TMA_LOADENS4_14ComposedLayoutINS4_7SwizzleILi3ELi4ELi3EEENS4_18smem_ptr_flag_bitsILi32EEENST_INS5_IJNSA_ILi8EEENSA_ILi32EEEEEENS5_IJS17_SB_EEEEEEEvNS4_8identityES10_S1B_vS1C_EENS_8epilogue10collective6detail29Sm90TmaWarpSpecializedAdapterINS1F_15DefaultEpilogueISJ_SK_SK_NS1E_6thread17LinearCombinationISJ_Li1EffLNS1J_9ScaleType4KindE0ELNS_15FloatRoundStyleE2ESJ_EENS1_15EpilogueDefaultEEEEEvvEEEEvNT_6ParamsE:
[----:B------:R-:W0:Y:S02]  /*0000*/  LDC R1, c[0x0][0x28] ;  /* 0x00000a00ff017b82 */ /* 0x000e240000000800 */
[----:B0-----:R-:W-:Y:S01]  /*0010*/  VIADD R1, R1, 0xfffffff8 ;  /* 0xfffffff801017836 */ /* 0x001fe20000000000 */
[----:B------:R-:W0:Y:S01]  /*0020*/  S2R R4, SR_TID.X ;  /* 0x0000000000047919 */ /* 0x000e220000002100 */
[----:B------:R-:W-:Y:S01]  /*0030*/  ELECT P0, URZ, PT ;  /* 0x00000000003f782f */ /* 0x000fe20003800000 */
[----:B------:R-:W-:Y:S01]  /*0040*/  BSSY B0, `(.L_x_0) ;  /* 0x000000f000007945 */ /* 0x000fe20003800000 */
[--C-:B0-----:R-:W-:Y:S02]  /*0050*/  SHF.R.U32.HI R0, RZ, 0x5, R4.reuse ;  /* 0x00000005ff007819 */ /* 0x101fe40000011604 */
[----:B------:R-:W-:-:S03]  /*0060*/  SHF.R.U32.HI R5, RZ, 0x7, R4 ;  /* 0x00000007ff057819 */ /* 0x000fc60000011604 */
[----:B------:R-:W0:Y:S04]  /*0070*/  SHFL.IDX PT, R2, R0, RZ, 0x1f ;  /* 0x00001fff00027589 */ /* 0x000e2800000e0000 */
[----:B------:R1:W2:Y:S01]  /*0080*/  SHFL.IDX PT, R8, R5, RZ, 0x1f ;  /* 0x00001fff05087589 */ /* 0x0002a200000e0000 */
[----:B0-----:R-:W-:-:S13]  /*0090*/  ISETP.NE.OR P0, PT, R2, RZ, !P0 ;  /* 0x000000ff0200720c */ /* 0x001fda0004705670 */
[----:B-12---:R-:W-:Y:S05]  /*00a0*/  @P0 BRA `(.L_x_1) ;  /* 0x0000000000200947 */ /* 0x006fea0003800000 */
[----:B------:R-:W-:Y:S02]  /*00b0*/  ULDC.64 UR4, c[0x0][0x198] ;  /* 0x0000660000047ab9 */ /* 0x000fe40000000a00 */
[----:B------:R-:W-:Y:S02]  /*00c0*/  UIADD3 UR6, UP0, UR4, 0xf0, URZ ;  /* 0x000000f004067890 */ /* 0x000fe4000ff1e03f */
[----:B------:R-:W-:Y:S02]  /*00d0*/  UIADD3 UR4, UP1, UR4, 0x1f0, URZ ;  /* 0x000001f004047890 */ /* 0x000fe4000ff3e03f */
[----:B------:R-:W-:Y:S02]  /*00e0*/  UIADD3.X UR7, URZ, UR5, URZ, UP0, !UPT ;  /* 0x000000053f077290 */ /* 0x000fe400087fe43f */
[----:B------:R-:W-:-:S07]  /*00f0*/  UIADD3.X UR5, URZ, UR5, URZ, UP1, !UPT ;  /* 0x000000053f057290 */ /* 0x000fce0008ffe43f */
[----:B------:R0:W-:Y:S02]  /*0100*/  UTMACCTL.PF [UR6] ;  /* 0x00000000060079b9 */ /* 0x0001e40008040000 */
[----:B------:R0:W-:Y:S02]  /*0110*/  UTMACCTL.PF [UR4] ;  /* 0x00000000040079b9 */ /* 0x0001e40008040000 */
[----:B0-----:R-:W-:Y:S01]  /*0120*/  NOP ;  /* 0x0000000000007918 */ /* 0x001fe20000000000 */
.L_x_1:
[----:B------:R-:W-:Y:S05]  /*0130*/  BSYNC B0 ;  /* 0x0000000000007941 */ /* 0x000fea0003800000 */
.L_x_0:
[----:B------:R-:W0:Y:S02]  /*0140*/  SHFL.IDX PT, R3, R0, RZ, 0x1f ;  /* 0x00001fff00037589 */ /* 0x000e2400000e0000 */
[----:B0-----:R-:W-:-:S13]  /*0150*/  ISETP.NE.AND P0, PT, R3, RZ, PT ;  /* 0x000000ff0300720c */ /* 0x001fda0003f05270 */
[----:B------:R-:W-:Y:S05]  /*0160*/  @P0 BRA `(.L_x_2) ;  /* 0x0000000000600947 */ /* 0x000fea0003800000 */
[----:B------:R-:W0:Y:S01]  /*0170*/  S2UR UR8, SR_CgaCtaId ;  /* 0x00000000000879c3 */ /* 0x000e220000008800 */
[----:B------:R-:W-:Y:S01]  /*0180*/  UMOV UR4, 0x400 ;  /* 0x0000040000047882 */ /* 0x000fe20000000000 */
[----:B------:R-:W-:Y:S01]  /*0190*/  UMOV UR5, 0x1 ;  /* 0x0000000100057882 */ /* 0x000fe20000000000 */
[----:B------:R-:W-:Y:S01]  /*01a0*/  UMOV UR6, 0x80 ;  /* 0x0000008000067882 */ /* 0x000fe20000000000 */
[----:B------:R-:W-:Y:S01]  /*01b0*/  ELECT P0, URZ, PT ;  /* 0x00000000003f782f */ /* 0x000fe20003800000 */
[----:B------:R-:W-:-:S04]  /*01c0*/  UIADD3 UR6, -UR6, 0x100000, URZ ;  /* 0x0010000006067890 */ /* 0x000fc8000fffe13f */
[----:B------:R-:W-:Y:S02]  /*01d0*/  USHF.L.U32 UR7, UR6, 0xb, URZ ;  /* 0x0000000b06077899 */ /* 0x000fe4000800063f */
[----:B------:R-:W-:Y:S02]  /*01e0*/  USHF.L.U32 UR6, UR6, 0x1, URZ ;  /* 0x0000000106067899 */ /* 0x000fe4000800063f */
[----:B0-----:R-:W-:Y:S02]  /*01f0*/  ULEA UR8, UR8, UR4, 0x18 ;  /* 0x0000000408087291 */ /* 0x001fe4000f8ec03f */
[----:B------:R-:W-:-:S04]  /*0200*/  UIADD3 UR4, -UR5, 0x100000, URZ ;  /* 0x0010000005047890 */ /* 0x000fc8000fffe13f */
[----:B------:R-:W-:Y:S02]  /*0210*/  USHF.L.U32 UR5, UR4, 0xb, URZ ;  /* 0x0000000b04057899 */ /* 0x000fe4000800063f */
[----:B------:R-:W-:Y:S01]  /*0220*/  USHF.L.U32 UR4, UR4, 0x1, URZ ;  /* 0x0000000104047899 */ /* 0x000fe2000800063f */
[----:B------:R-:W0:Y:S11]  /*0230*/  FENCE.VIEW.ASYNC.S ;  /* 0x00000000000073c6 */ /* 0x000e360000000000 */
[----:B0-----:R0:W1:Y:S01]  /*0240*/  SYNCS.EXCH.64 URZ, [UR8], UR4 ;  /* 0x00000004083f75b2 */ /* 0x0010620008000100 */
[----:B------:R0:W2:Y:S01]  /*0250*/  SYNCS.EXCH.64 URZ, [UR8+0x28], UR6 ;  /* 0x00002806083f75b2 */ /* 0x0000a20008000100 */
[----:B------:R0:W3:Y:S01]  /*0260*/  SYNCS.EXCH.64 URZ, [UR8+0x8], UR4 ;  /* 0x00000804083f75b2 */ /* 0x0000e20008000100 */
[----:B------:R0:W4:Y:S01]  /*0270*/  SYNCS.EXCH.64 URZ, [UR8+0x30], UR6 ;  /* 0x00003006083f75b2 */ /* 0x0001220008000100 */
[----:B------:R0:W0:Y:S01]  /*0280*/  SYNCS.EXCH.64 URZ, [UR8+0x10], UR4 ;  /* 0x00001004083f75b2 */ /* 0x0000220008000100 */
[----:B------:R0:W0:Y:S01]  /*0290*/  SYNCS.EXCH.64 URZ, [UR8+0x38], UR6 ;  /* 0x00003806083f75b2 */ /* 0x0000220008000100 */
[----:B------:R0:W0:Y:S01]  /*02a0*/  SYNCS.EXCH.64 URZ, [UR8+0x18], UR4 ;  /* 0x00001804083f75b2 */ /* 0x0000220008000100 */
[----:B------:R0:W0:Y:S01]  /*02b0*/  SYNCS.EXCH.64 URZ, [UR8+0x40], UR6 ;  /* 0x00004006083f75b2 */ /* 0x0000220008000100 */
[----:B------:R0:W0:Y:S01]  /*02c0*/  SYNCS.EXCH.64 URZ, [UR8+0x20], UR4 ;  /* 0x00002004083f75b2 */ /* 0x0000220008000100 */
[----:B------:R0:W0:Y:S01]  /*02d0*/  SYNCS.EXCH.64 URZ, [UR8+0x48], UR6 ;  /* 0x00004806083f75b2 */ /* 0x0000220008000100 */
[----:B------:R-:W-:Y:S01]  /*02e0*/  NOP ;  /* 0x0000000000007918 */ /* 0x000fe20000000000 */
.L_x_2:
[----:B------:R-:W5:Y:S01]  /*02f0*/  SHFL.IDX PT, R6, R0, RZ, 0x1f ;  /* 0x00001fff00067589 */ /* 0x000f6200000e0000 */
[----:B------:R-:W-:Y:S01]  /*0300*/  ELECT P0, URZ, PT ;  /* 0x00000000003f782f */ /* 0x000fe20003800000 */
[----:B------:R-:W-:Y:S01]  /*0310*/  NOP ;  /* 0x0000000000007918 */ /* 0x000fe20000000000 */
[----:B------:R-:W-:Y:S01]  /*0320*/  ELECT P1, URZ, PT ;  /* 0x00000000003f782f */ /* 0x000fe20003820000 */
[----:B------:R-:W1:Y:S01]  /*0330*/  SHFL.IDX PT, R3, R0, RZ, 0x1f ;  /* 0x00001fff00037589 */ /* 0x000e6200000e0000 */
[----:B0-----:R-:W-:Y:S01]  /*0340*/  UMOV UR4, 0x20 ;  /* 0x0000002000047882 */ /* 0x001fe20000000000 */
[----:B------:R-:W-:Y:S01]  /*0350*/  UMOV UR11, 0x80 ;  /* 0x00000080000b7882 */ /* 0x000fe20000000000 */
[----:B------:R-:W-:Y:S01]  /*0360*/  NOP ;  /* 0x0000000000007918 */ /* 0x000fe20000000000 */
[C---:B------:R-:W-:Y:S01]  /*0370*/  VIADD R33, R8.reuse, 0xffffffff ;  /* 0xffffffff08217836 */ /* 0x040fe20000000000 */
[----:B------:R-:W0:Y:S01]  /*0380*/  SHFL.IDX PT, R5, R5, RZ, 0x1f ;  /* 0x00001fff05057589 */ /* 0x000e2200000e0000 */
[----:B------:R-:W-:Y:S01]  /*0390*/  ULDC.64 UR38, c[0x0][0x208] ;  /* 0x0000820000267ab9 */ /* 0x000fe20000000a00 */
[----:B------:R-:W-:-:S02]  /*03a0*/  ISETP.NE.AND P2, PT, R8, RZ, PT ;  /* 0x000000ff0800720c */ /* 0x000fc40003f45270 */
[----:B------:R-:W-:Y:S02]  /*03b0*/  ISETP.GE.U32.AND P3, PT, R33, 0x2, PT ;  /* 0x000000022100780c */ /* 0x000fe40003f66070 */
[----:B-----5:R-:W-:Y:S02]  /*03c0*/  ISETP.NE.OR P0, PT, R6, RZ, !P0 ;  /* 0x000000ff0600720c */ /* 0x020fe40004705670 */
[----:B-1----:R-:W-:Y:S02]  /*03d0*/  ISETP.NE.OR P1, PT, R3, RZ, !P1 ;  /* 0x000000ff0300720c */ /* 0x002fe40004f25670 */
[----:B------:R-:W-:-:S04]  /*03e0*/  SHF.R.S32.HI R3, RZ, 0x1f, R2 ;  /* 0x0000001fff037819 */ /* 0x000fc80000011402 */
[----:B------:R-:W-:-:S05]  /*03f0*/  LEA.HI R3, R3, R2, RZ, 0x2 ;  /* 0x0000000203037211 */ /* 0x000fca00078f10ff */
[----:B------:R-:W-:Y:S01]  /*0400*/  VOTEU.ALL UP0, P0 ;  /* 0x00000000003f7886 */ /* 0x000fe20000000000 */
[----:B------:R-:W-:Y:S01]  /*0410*/  LOP3.LUT R3, R3, 0xfffffffc, RZ, 0xc0, !PT ;  /* 0xfffffffc03037812 */ /* 0x000fe200078ec0ff */
[----:B------:R-:W-:-:S03]  /*0420*/  VOTEU.ALL UP1, P1 ;  /* 0x00000000003f7886 */ /* 0x000fc60000820000 */
[----:B------:R-:W1:Y:S01]  /*0430*/  @!UP0 S2UR UR7, SR_CgaCtaId ;  /* 0x00000000000789c3 */ /* 0x000e620000008800 */
[----:B------:R-:W-:Y:S01]  /*0440*/  @!UP0 UMOV UR6, 0x400 ;  /* 0x0000040000068882 */ /* 0x000fe20000000000 */
[----:B------:R-:W-:-:S04]  /*0450*/  @!UP0 UIADD3 UR4, -UR4, 0x100000, URZ ;  /* 0x0010000004048890 */ /* 0x000fc8000fffe13f */
[----:B------:R-:W-:Y:S02]  /*0460*/  @!UP0 USHF.L.U32 UR5, UR4, 0xb, URZ ;  /* 0x0000000b04058899 */ /* 0x000fe4000800063f */
[----:B------:R-:W-:Y:S01]  /*0470*/  @!UP0 USHF.L.U32 UR4, UR4, 0x1, URZ ;  /* 0x0000000104048899 */ /* 0x000fe2000800063f */
[----:B------:R-:W-:Y:S01]  /*0480*/  IMAD.IADD R0, R2, 0x1, -R3 ;  /* 0x0000000102007824 */ /* 0x000fe200078e0a03 */
[----:B------:R-:W-:Y:S01]  /*0490*/  @!UP1 UMOV UR9, 0x400 ;  /* 0x0000040000099882 */ /* 0x000fe20000000000 */
[----:B------:R-:W-:Y:S01]  /*04a0*/  VOTEU.ALL UP2, P1 ;  /* 0x00000000003f7886 */ /* 0x000fe20000840000 */
[----:B------:R-:W-:Y:S01]  /*04b0*/  VOTEU.ALL UP3, P1 ;  /* 0x00000000003f7886 */ /* 0x000fe20000860000 */
[----:B------:R-:W-:Y:S01]  /*04c0*/  VOTEU.ALL UP4, P1 ;  /* 0x00000000003f7886 */ /* 0x000fe20000880000 */
[----:B------:R-:W5:Y:S01]  /*04d0*/  @!UP1 S2UR UR10, SR_CgaCtaId ;  /* 0x00000000000a99c3 */ /* 0x000f620000008800 */
[----:B------:R-:W-:Y:S01]  /*04e0*/  VOTEU.ALL UP5, P1 ;  /* 0x00000000003f7886 */ /* 0x000fe200008a0000 */
[----:B------:R-:W-:-:S04]  /*04f0*/  SHF.R.S32.HI R3, RZ, 0x1f, R4 ;  /* 0x0000001fff037819 */ /* 0x000fc80000011404 */
[----:B------:R-:W-:-:S04]  /*0500*/  LEA.HI R3, R3, R4, RZ, 0x7 ;  /* 0x0000000403037211 */ /* 0x000fc800078f38ff */
[----:B------:R-:W-:-:S05]  /*0510*/  LOP3.LUT R3, R3, 0xffffff80, RZ, 0xc0, !PT ;  /* 0xffffff8003037812 */ /* 0x000fca00078ec0ff */
[----:B------:R-:W-:Y:S01]  /*0520*/  IMAD.IADD R3, R4, 0x1, -R3 ;  /* 0x0000000104037824 */ /* 0x000fe200078e0a03 */
[----:B-1----:R-:W-:Y:S02]  /*0530*/  @!UP0 ULEA UR8, UR7, UR6, 0x18 ;  /* 0x0000000607088291 */ /* 0x002fe4000f8ec03f */
[----:B------:R-:W-:-:S04]  /*0540*/  @!UP1 UIADD3 UR6, -UR11, 0x100000, URZ ;  /* 0x001000000b069890 */ /* 0x000fc8000fffe13f */
[----:B------:R-:W-:Y:S02]  /*0550*/  @!UP1 USHF.L.U32 UR7, UR6, 0xb, URZ ;  /* 0x0000000b06079899 */ /* 0x000fe4000800063f */
[----:B------:R-:W-:Y:S01]  /*0560*/  @!UP1 USHF.L.U32 UR6, UR6, 0x1, URZ ;  /* 0x0000000106069899 */ /* 0x000fe2000800063f */
[----:B------:R-:W-:Y:S01]  /*0570*/  VOTEU.ALL UP0, P0 ;  /* 0x00000000003f7886 */ /* 0x000fe20000000000 */
[----:B-----5:R-:W-:Y:S01]  /*0580*/  @!UP1 ULEA UR9, UR10, UR9, 0x18 ;  /* 0x000000090a099291 */ /* 0x020fe2000f8ec03f */
[----:B------:R-:W-:Y:S02]  /*0590*/  VOTEU.ALL UP1, P0 ;  /* 0x00000000003f7886 */ /* 0x000fe40000020000 */
[----:B------:R-:W-:Y:S01]  /*05a0*/  ULDC.64 UR10, c[0x0][0x598] ;  /* 0x00016600000a7ab9 */ /* 0x000fe20000000a00 */
[----:B------:R-:W-:Y:S01]  /*05b0*/  ISETP.NE.AND P0, PT, R0, 0x3, PT ;  /* 0x000000030000780c */ /* 0x000fe20003f05270 */
[----:B------:R-:W1:Y:S02]  /*05c0*/  FENCE.VIEW.ASYNC.S ;  /* 0x00000000000073c6 */ /* 0x000e640000000000 */
[----:B-1----:R1:W2:Y:S01]  /*05d0*/  @!UP0 SYNCS.EXCH.64 URZ, [UR8+0x80], UR4 ;  /* 0x00008004083f85b2 */ /* 0x0022a20008000100 */
[----:B------:R-:W-:-:S02]  /*05e0*/  ISETP.NE.U32.AND P1, PT, RZ, UR10, PT ;  /* 0x0000000aff007c0c */ /* 0x000fc4000bf25070 */
[----:B------:R-:W-:Y:S02]  /*05f0*/  ISETP.EQ.OR P0, PT, R0, RZ, !P0 ;  /* 0x000000ff0000720c */ /* 0x000fe40004702670 */
[----:B------:R-:W-:Y:S02]  /*0600*/  ISETP.NE.AND.EX P1, PT, RZ, UR11, PT, P1 ;  /* 0x0000000bff007c0c */ /* 0x000fe4000bf25310 */
[----:B------:R-:W-:-:S04]  /*0610*/  ISETP.EQ.AND P0, PT, R8, RZ, P0 ;  /* 0x000000ff0800720c */ /* 0x000fc80000702270 */
[----:B------:R-:W-:-:S04]  /*0620*/  SEL R16, RZ, 0x1, !P0 ;  /* 0x00000001ff107807 */ /* 0x000fc80004000000 */
[----:B------:R-:W-:Y:S01]  /*0630*/  SEL R16, R16, 0x2, P3 ;  /* 0x0000000210107807 */ /* 0x000fe20001800000 */
[----:B------:R1:W2:Y:S01]  /*0640*/  @!UP1 SYNCS.EXCH.64 URZ, [UR8+0x88], UR4 ;  /* 0x00008804083f95b2 */ /* 0x0002a20008000100 */
[----:B------:R-:W-:Y:S01]  /*0650*/  NOP ;  /* 0x0000000000007918 */ /* 0x000fe20000000000 */
[----:B------:R1:W2:Y:S01]  /*0660*/  @!UP2 SYNCS.EXCH.64 URZ, [UR9+0x60], UR6 ;  /* 0x00006006093fa5b2 */ /* 0x0002a20008000100 */
[----:B------:R1:W2:Y:S01]  /*0670*/  @!UP3 SYNCS.EXCH.64 URZ, [UR9+0x68], UR6 ;  /* 0x00006806093fb5b2 */ /* 0x0002a20008000100 */
[----:B------:R1:W2:Y:S01]  /*0680*/  @!UP4 SYNCS.EXCH.64 URZ, [UR9+0x70], UR6 ;  /* 0x00007006093fc5b2 */ /* 0x0002a20008000100 */
[----:B------:R1:W2:Y:S01]  /*0690*/  @!UP5 SYNCS.EXCH.64 URZ, [UR9+0x78], UR6 ;  /* 0x00007806093fd5b2 */ /* 0x0002a20008000100 */
[----:B------:R-:W-:Y:S01]  /*06a0*/  NOP ;  /* 0x0000000000007918 */ /* 0x000fe20000000000 */
[----:B--234-:R-:W-:Y:S06]  /*06b0*/  BAR.SYNC.DEFER_BLOCKING 0x0 ;  /* 0x0000000000007b1d */ /* 0x01cfec0000010000 */
[----:B01----:R-:W-:Y:S05]  /*06c0*/  @!P1 BRA `(.L_x_3) ;  /* 0x00000000001c9947 */ /* 0x003fea0003800000 */
[----:B------:R-:W0:Y:S02]  /*06d0*/  LDC.64 R6, c[0x0][0x598] ;  /* 0x00016600ff067b82 */ /* 0x000e240000000a00 */
[----:B0-----:R-:W2:Y:S02]  /*06e0*/  LDG.E.64 R6, desc[UR38][R6.64] ;  /* 0x0000002606067981 */ /* 0x001ea4000c1e1b00 */
[----:B--2---:R-:W-:-:S04]  /*06f0*/  ISETP.NE.U32.AND P0, PT, R6, RZ, PT ;  /* 0x000000ff0600720c */ /* 0x004fc80003f05070 */
[----:B------:R-:W-:-:S13]  /*0700*/  ISETP.NE.AND.EX P0, PT, R7, RZ, PT, P0 ;  /* 0x000000ff0700720c */ /* 0x000fda0003f05300 */
[----:B------:R-:W-:Y:S05]  /*0710*/  @!P0 BRA `(.L_x_3) ;  /* 0x0000000000088947 */ /* 0x000fea0003800000 */
[----:B------:R1:W5:Y:S01]  /*0720*/  LD.E R153, desc[UR38][R6.64] ;  /* 0x0000002606997980 */ /* 0x000362000c101900 */
[----:B------:R-:W-:Y:S05]  /*0730*/  BRA `(.L_x_4) ;  /* 0x0000000000247947 */ /* 0x000fea0003800000 */
.L_x_3:
[----:B------:R-:W-:Y:S02]  /*0740*/  ULDC.64 UR4, c[0x0][0x588] ;  /* 0x0001620000047ab9 */ /* 0x000fe40000000a00 */
[----:B------:R-:W-:-:S04]  /*0750*/  ISETP.NE.U32.AND P0, PT, RZ, UR4, PT ;  /* 0x00000004ff007c0c */ /* 0x000fc8000bf05070 */
[----:B------:R-:W-:-:S13]  /*0760*/  ISETP.NE.AND.EX P0, PT, RZ, UR5, PT, P0 ;  /* 0x00000005ff007c0c */ /* 0x000fda000bf05300 */
[----:B------:R-:W-:Y:S05]  /*0770*/  @!P0 BRA `(.L_x_5) ;  /* 0x00000000000c8947 */ /* 0x000fea0003800000 */
[----:B------:R-:W0:Y:S02]  /*0780*/  LDC.64 R6, c[0x0][0x588] ;  /* 0x00016200ff067b82 */ /* 0x000e240000000a00 */
[----:B0-----:R0:W5:Y:S01]  /*0790*/  LDG.E R153, desc[UR38][R6.64] ;  /* 0x0000002606997981 */ /* 0x001162000c1e1900 */
[----:B------:R-:W-:Y:S05]  /*07a0*/  BRA `(.L_x_4) ;  /* 0x0000000000087947 */ /* 0x000fea0003800000 */
.L_x_5:
[----:B------:R-:W-:Y:S02]  /*07b0*/  ULDC UR4, c[0x0][0x580] ;  /* 0x0001600000047ab9 */ /* 0x000fe40000000800 */
[----:B------:R-:W-:-:S07]  /*07c0*/  IMAD.U32 R153, RZ, RZ, UR4 ;  /* 0x00000004ff997e24 */ /* 0x000fce000f8e00ff */
.L_x_4:
[----:B------:R-:W-:Y:S02]  /*07d0*/  ULDC.64 UR4, c[0x0][0x5a0] ;  /* 0x0001680000047ab9 */ /* 0x000fe40000000a00 */
[----:B------:R-:W-:-:S04]  /*07e0*/  ISETP.NE.U32.AND P0, PT, RZ, UR4, PT ;  /* 0x00000004ff007c0c */ /* 0x000fc8000bf05070 */
[----:B------:R-:W-:-:S13]  /*07f0*/  ISETP.NE.AND.EX P0, PT, RZ, UR5, PT, P0 ;  /* 0x00000005ff007c0c */ /* 0x000fda000bf05300 */
[----:B------:R-:W-:Y:S05]  /*0800*/  @!P0 BRA `(.L_x_6) ;  /* 0x00000000001c8947 */ /* 0x000fea0003800000 */
[----:B01----:R-:W0:Y:S02]  /*0810*/  LDC.64 R6, c[0x0][0x5a0] ;  /* 0x00016800ff067b82 */ /* 0x003e240000000a00 */
[----:B0-----:R-:W2:Y:S02]  /*0820*/  LDG.E.64 R6, desc[UR38][R6.64] ;  /* 0x0000002606067981 */ /* 0x001ea4000c1e1b00 */
[----:B--2---:R-:W-:-:S04]  /*0830*/  ISETP.NE.U32.AND P0, PT, R6, RZ, PT ;  /* 0x000000ff0600720c */ /* 0x004fc80003f05070 */
[----:B------:R-:W-:-:S13]  /*0840*/  ISETP.NE.AND.EX P0, PT, R7, RZ, PT, P0 ;  /* 0x000000ff0700720c */ /* 0x000fda0003f05300 */
[----:B------:R-:W-:Y:S05]  /*0850*/  @!P0 BRA `(.L_x_6) ;  /* 0x0000000000088947 */ /* 0x000fea0003800000 */
[----:B------:R3:W5:Y:S01]  /*0860*/  LD.E R152, desc[UR38][R6.64] ;  /* 0x0000002606987980 */ /* 0x000762000c101900 */
[----:B------:R-:W-:Y:S05]  /*0870*/  BRA `(.L_x_7) ;  /* 0x0000000000247947 */ /* 0x000fea0003800000 */
.L_x_6:
[----:B------:R-:W-:Y:S02]  /*0880*/  ULDC.64 UR4, c[0x0][0x590] ;  /* 0x0001640000047ab9 */ /* 0x000fe40000000a00 */
[----:B------:R-:W-:-:S04]  /*0890*/  ISETP.NE.U32.AND P0, PT, RZ, UR4, PT ;  /* 0x00000004ff007c0c */ /* 0x000fc8000bf05070 */
[----:B------:R-:W-:-:S13]  /*08a0*/  ISETP.NE.AND.EX P0, PT, RZ, UR5, PT, P0 ;  /* 0x00000005ff007c0c */ /* 0x000fda000bf05300 */
[----:B------:R-:W-:Y:S05]  /*08b0*/  @!P0 BRA `(.L_x_8) ;  /* 0x00000000000c8947 */ /* 0x000fea0003800000 */
[----:B01----:R-:W0:Y:S02]  /*08c0*/  LDC.64 R6, c[0x0][0x590] ;  /* 0x00016400ff067b82 */ /* 0x003e240000000a00 */
[----:B0-----:R2:W5:Y:S01]  /*08d0*/  LDG.E R152, desc[UR38][R6.64] ;  /* 0x0000002606987981 */ /* 0x001562000c1e1900 */
[----:B------:R-:W-:Y:S05]  /*08e0*/  BRA `(.L_x_7) ;  /* 0x0000000000087947 */ /* 0x000fea0003800000 */
.L_x_8:
[----:B------:R-:W-:Y:S02]  /*08f0*/  ULDC UR4, c[0x0][0x584] ;  /* 0x0001610000047ab9 */ /* 0x000fe40000000800 */
[----:B------:R-:W-:-:S07]  /*0900*/  IMAD.U32 R152, RZ, RZ, UR4 ;  /* 0x00000004ff987e24 */ /* 0x000fce000f8e00ff */
.L_x_7:
[----:B------:R-:W4:Y:S01]  /*0910*/  LDC R2, c[0x0][0x65c] ;  /* 0x00019700ff027b82 */ /* 0x000f220000000800 */
[----:B------:R-:W4:Y:S01]  /*0920*/  S2R R14, SR_CTAID.Y ;  /* 0x00000000000e7919 */ /* 0x000f220000002600 */
[----:B------:R-:W-:Y:S01]  /*0930*/  ULDC UR6, c[0x0][0x28c] ;  /* 0x0000a30000067ab9 */ /* 0x000fe20000000800 */
[----:B------:R-:W-:Y:S01]  /*0940*/  ISETP.NE.AND P0, PT, R8, 0x2, PT ;  /* 0x000000020800780c */ /* 0x000fe20003f05270 */
[----:B------:R-:W-:Y:S01]  /*0950*/  UIADD3 UR6, UR6, 0x7f, URZ ;  /* 0x0000007f06067890 */ /* 0x000fe2000fffe03f */
[----:B0123--:R-:W0:Y:S01]  /*0960*/  S2R R6, SR_CTAID.X ;  /* 0x0000000000067919 */ /* 0x00fe220000002500 */
[----:B------:R-:W-:Y:S01]  /*0970*/  IMAD.MOV.U32 R7, RZ, RZ, RZ ;  /* 0x000000ffff077224 */ /* 0x000fe200078e00ff */
[----:B------:R-:W-:Y:S01]  /*0980*/  UMOV UR36, URZ ;  /* 0x0000003f00247c82 */ /* 0x000fe20008000000 */
[----:B------:R-:W-:Y:S01]  /*0990*/  USHF.R.S32.HI UR7, URZ, 0x1f, UR6 ;  /* 0x0000001f3f077899 */ /* 0x000fe20008011406 */
[----:B------:R-:W-:Y:S01]  /*09a0*/  UMOV UR40, URZ ;  /* 0x0000003f00287c82 */ /* 0x000fe20008000000 */
[----:B------:R-:W-:-:S02]  /*09b0*/  ULDC.64 UR8, c[0x0][0x650] ;  /* 0x0001940000087ab9 */ /* 0x000fc40000000a00 */
[----:B------:R-:W-:-:S04]  /*09c0*/  ULEA.HI UR7, UR7, UR6, URZ, 0x7 ;  /* 0x0000000607077291 */ /* 0x000fc8000f8f383f */
[----:B------:R-:W-:Y:S01]  /*09d0*/  USHF.R.S32.HI UR37, URZ, 0x7, UR7 ;  /* 0x000000073f257899 */ /* 0x000fe20008011407 */
[----:B----4-:R-:W-:-:S13]  /*09e0*/  ISETP.NE.AND P1, PT, R2, 0x1, PT ;  /* 0x000000010200780c */ /* 0x010fda0003f25270 */
[----:B------:R-:W0:Y:S01]  /*09f0*/  @P1 LDC R19, c[0x0][0x10] ;  /* 0x00000400ff131b82 */ /* 0x000e220000000800 */
[----:B------:R-:W-:Y:S02]  /*0a00*/  @P1 IMAD.MOV.U32 R8, RZ, RZ, R14 ;  /* 0x000000ffff081224 */ /* 0x000fe400078e000e */
[----:B------:R-:W-:Y:S02]  /*0a10*/  @P1 IMAD.MOV.U32 R9, RZ, RZ, RZ ;  /* 0x000000ffff091224 */ /* 0x000fe400078e00ff */
[----:B------:R-:W-:-:S03]  /*0a20*/  @P1 IMAD.MOV.U32 R17, RZ, RZ, RZ ;  /* 0x000000ffff111224 */ /* 0x000fc600078e00ff */
[----:B------:R-:W1:Y:S01]  /*0a30*/  @!P1 LDC R11, c[0x0][0xc] ;  /* 0x00000300ff0b9b82 */ /* 0x000e620000000800 */
[----:B------:R-:W-:Y:S01]  /*0a40*/  ULDC UR4, c[0x0][0xc] ;  /* 0x0000030000047ab9 */ /* 0x000fe20000000800 */
[----:B------:R-:W-:Y:S02]  /*0a50*/  ULDC UR5, c[0x0][0x10] ;  /* 0x0000040000057ab9 */ /* 0x000fe40000000800 */
[----:B------:R-:W-:-:S04]  /*0a60*/  UIMAD.WIDE.U32 UR4, UR4, UR5, URZ ;  /* 0x00000005040472a5 */ /* 0x000fc8000f8e003f */
[----:B------:R-:W2:Y:S01]  /*0a70*/  LDC R2, c[0x0][0x14] ;  /* 0x00000500ff027b82 */ /* 0x000ea20000000800 */
[----:B0-----:R-:W-:-:S04]  /*0a80*/  @P1 IMAD.WIDE.U32 R18, R6, R19, R8 ;  /* 0x0000001306121225 */ /* 0x001fc800078e0008 */
[----:B------:R-:W-:Y:S02]  /*0a90*/  @P1 IMAD.IADD R17, R19, 0x1, R17 ;  /* 0x0000000113111824 */ /* 0x000fe400078e0211 */
[----:B-1----:R-:W-:-:S04]  /*0aa0*/  @!P1 IMAD.WIDE.U32 R8, R11, R14, R6 ;  /* 0x0000000e0b089225 */ /* 0x002fc800078e0006 */
[----:B------:R-:W-:Y:S02]  /*0ab0*/  @!P1 IMAD.MOV.U32 R18, RZ, RZ, R8 ;  /* 0x000000ffff129224 */ /* 0x000fe400078e0008 */
[----:B------:R-:W-:Y:S02]  /*0ac0*/  @!P1 IMAD.MOV.U32 R17, RZ, RZ, R9 ;  /* 0x000000ffff119224 */ /* 0x000fe400078e0009 */
[----:B--2---:R-:W-:-:S04]  /*0ad0*/  IMAD.WIDE.U32 R12, R2, UR4, RZ ;  /* 0x00000004020c7c25 */ /* 0x004fc8000f8e00ff */
[----:B------:R-:W-:Y:S01]  /*0ae0*/  IMAD R23, R2, UR5, RZ ;  /* 0x0000000502177c24 */ /* 0x000fe2000f8e02ff */
[----:B------:R0:W-:Y:S03]  /*0af0*/  STL.64 [R1], R12 ;  /* 0x0000000c01007387 */ /* 0x0001e60000100a00 */
[----:B------:R-:W-:Y:S01]  /*0b00*/  IMAD.IADD R23, R13, 0x1, R23 ;  /* 0x000000010d177824 */ /* 0x000fe200078e0217 */
[----:B------:R-:W-:Y:S06]  /*0b10*/  @P0 BRA `(.L_x_9) ;  /* 0x0000000000200947 */ /* 0x000fec0003800000 */
[----:B------:R-:W-:Y:S01]  /*0b20*/  UISETP.GE.U32.AND UP0, UPT, UR37, 0x5, UPT ;  /* 0x000000052500788c */ /* 0x000fe2000bf06070 */
[----:B------:R-:W-:Y:S01]  /*0b30*/  IADD3 R18, P0, R18, R12, RZ ;  /* 0x0000000c12127210 */ /* 0x000fe20007f1e0ff */
[----:B------:R-:W-:Y:S01]  /*0b40*/  UIMAD.WIDE.U32 UR4, UR37, -0x33333333, URZ ;  /* 0xcccccccd250478a5 */ /* 0x000fe2000f8e003f */
[----:B------:R-:W-:-:S03]  /*0b50*/  UMOV UR40, URZ ;  /* 0x0000003f00287c82 */ /* 0x000fc60008000000 */
[----:B------:R-:W-:Y:S01]  /*0b60*/  USHF.R.U32.HI UR4, URZ, 0x2, UR5 ;  /* 0x000000023f047899 */ /* 0x000fe20008011605 */
[----:B------:R-:W-:-:S03]  /*0b70*/  IMAD.X R17, R23, 0x1, R17, P0 ;  /* 0x0000000117117824 */ /* 0x000fc600000e0611 */
[----:B------:R-:W-:Y:S02]  /*0b80*/  UIMAD UR36, UR4, -0x5, UR37 ;  /* 0xfffffffb042478a4 */ /* 0x000fe4000f8e0225 */
[----:B------:R-:W-:-:S12]  /*0b90*/  @UP0 ULOP3.LUT UR40, UR4, 0x1, URZ, 0xc0, !UPT ;  /* 0x0000000104280892 */ /* 0x000fd8000f8ec03f */
.L_x_9:
[----:B------:R-:W-:Y:S01]  /*0ba0*/  ISETP.GE.U32.AND P0, PT, R18, UR8, PT ;  /* 0x0000000812007c0c */ /* 0x000fe2000bf06070 */
[----:B------:R-:W-:Y:S01]  /*0bb0*/  IMAD.MOV.U32 R19, RZ, RZ, -0x1 ;  /* 0xffffffffff137424 */ /* 0x000fe200078e00ff */
[----:B------:R-:W-:Y:S01]  /*0bc0*/  PRMT R8, RZ, 0x7610, R8 ;  /* 0x00007610ff087816 */ /* 0x000fe20000000008 */
[----:B------:R-:W-:Y:S01]  /*0bd0*/  IMAD.MOV.U32 R22, RZ, RZ, -0x1 ;  /* 0xffffffffff167424 */ /* 0x000fe200078e00ff */
[----:B------:R-:W-:Y:S01]  /*0be0*/  ISETP.GE.U32.AND.EX P0, PT, R17, UR9, PT, P0 ;  /* 0x0000000911007c0c */ /* 0x000fe2000bf06100 */
[----:B------:R-:W-:-:S12]  /*0bf0*/  IMAD.MOV.U32 R2, RZ, RZ, -0x1 ;  /* 0xffffffffff027424 */ /* 0x000fd800078e00ff */
[----:B------:R-:W-:Y:S05]  /*0c00*/  @P0 BRA `(.L_x_10) ;  /* 0x00000004005c0947 */ /* 0x000fea0003800000 */
[----:B------:R-:W1:Y:S01]  /*0c10*/  LDC.64 R20, c[0x0][0x628] ;  /* 0x00018a00ff147b82 */ /* 0x000e620000000a00 */
[----:B------:R-:W-:Y:S02]  /*0c20*/  IMAD.MOV.U32 R8, RZ, RZ, R18 ;  /* 0x000000ffff087224 */ /* 0x000fe400078e0012 */
[----:B------:R-:W-:-:S05]  /*0c30*/  IMAD.MOV.U32 R9, RZ, RZ, R17 ;  /* 0x000000ffff097224 */ /* 0x000fca00078e0011 */
[----:B------:R-:W2:Y:S08]  /*0c40*/  LDC R2, c[0x0][0x630] ;  /* 0x00018c00ff027b82 */ /* 0x000eb00000000800 */
[----:B------:R-:W3:Y:S01]  /*0c50*/  LDC.64 R24, c[0x0][0x620] ;  /* 0x00018800ff187b82 */ /* 0x000ee20000000a00 */
[----:B-1----:R-:W-:-:S04]  /*0c60*/  ISETP.NE.U32.AND P0, PT, R20, RZ, PT ;  /* 0x000000ff1400720c */ /* 0x002fc80003f05070 */
[----:B------:R-:W-:-:S13]  /*0c70*/  ISETP.NE.AND.EX P0, PT, R21, RZ, PT, P0 ;  /* 0x000000ff1500720c */ /* 0x000fda0003f05300 */
[----:B--23--:R-:W-:Y:S05]  /*0c80*/  @!P0 BRA `(.L_x_11) ;  /* 0x0000000000288947 */ /* 0x00cfea0003800000 */
[----:B0-----:R-:W0:Y:S02]  /*0c90*/  LDC R13, c[0x0][0x634] ;  /* 0x00018d00ff0d7b82 */ /* 0x001e240000000800 */
[----:B0-----:R-:W-:-:S05]  /*0ca0*/  IADD3 R13, P0, R18, R13, RZ ;  /* 0x0000000d120d7210 */ /* 0x001fca0007f1e0ff */
[----:B------:R-:W-:-:S04]  /*0cb0*/  IMAD.X R15, RZ, RZ, R17, P0 ;  /* 0x000000ffff0f7224 */ /* 0x000fc800000e0611 */
[----:B------:R-:W-:-:S04]  /*0cc0*/  IMAD.WIDE.U32 R8, R15, R20, RZ ;  /* 0x000000140f087225 */ /* 0x000fc800078e00ff */
[----:B------:R-:W-:-:S04]  /*0cd0*/  IMAD.WIDE.U32 R10, P0, R13, R21, R8 ;  /* 0x000000150d0a7225 */ /* 0x000fc80007800008 */
[----:B------:R-:W-:-:S04]  /*0ce0*/  IMAD.WIDE.U32 R8, R13, R20, RZ ;  /* 0x000000140d087225 */ /* 0x000fc800078e00ff */
[----:B------:R-:W-:Y:S01]  /*0cf0*/  IMAD.X R13, RZ, RZ, RZ, P0 ;  /* 0x000000ffff0d7224 */ /* 0x000fe200000e06ff */
[----:B------:R-:W-:Y:S01]  /*0d00*/  IADD3 RZ, P0, R9, R10, RZ ;  /* 0x0000000a09ff7210 */ /* 0x000fe20007f1e0ff */
[----:B------:R-:W-:-:S04]  /*0d10*/  IMAD.MOV.U32 R12, RZ, RZ, R11 ;  /* 0x000000ffff0c7224 */ /* 0x000fc800078e000b */
[----:B------:R-:W-:-:S08]  /*0d20*/  IMAD.WIDE.U32.X R8, R15, R21, R12, P0 ;  /* 0x000000150f087225 */ /* 0x000fd000000e040c */
.L_x_11:
[-CC-:B------:R-:W-:Y:S01]  /*0d30*/  SHF.R.U64 R31, R8, R2.reuse, R9.reuse ;  /* 0x00000002081f7219 */ /* 0x180fe20000001209 */
[----:B0-----:R-:W0:Y:S01]  /*0d40*/  LDC R12, c[0x0][0x618] ;  /* 0x00018600ff0c7b82 */ /* 0x001e220000000800 */
[----:B------:R-:W-:Y:S01]  /*0d50*/  SHF.R.U32.HI R7, RZ, R2, R9 ;  /* 0x00000002ff077219 */ /* 0x000fe20000011609 */
[----:B------:R-:W-:Y:S01]  /*0d60*/  ULDC UR4, c[0x0][0x150] ;  /* 0x0000540000047ab9 */ /* 0x000fe20000000800 */
[----:B------:R-:W-:Y:S01]  /*0d70*/  IADD3 R11, P0, RZ, -R31, RZ ;  /* 0x8000001fff0b7210 */ /* 0x000fe20007f1e0ff */
[----:B------:R-:W-:Y:S01]  /*0d80*/  IMAD.MOV.U32 R19, RZ, RZ, R17 ;  /* 0x000000ffff137224 */ /* 0x000fe200078e0011 */
[----:B------:R-:W-:-:S03]  /*0d90*/  I2FP.F32.U32 R2, R6 ;  /* 0x0000000600027245 */ /* 0x000fc60000201000 */
[----:B------:R-:W1:Y:S01]  /*0da0*/  LDC.64 R26, c[0x0][0x640] ;  /* 0x00019000ff1a7b82 */ /* 0x000e620000000a00 */
[----:B------:R-:W-:Y:S02]  /*0db0*/  IMAD.X R13, RZ, RZ, ~R7, P0 ;  /* 0x000000ffff0d7224 */ /* 0x000fe400000e0e07 */
[----:B------:R-:W-:Y:S01]  /*0dc0*/  FMUL R2, R2, UR4 ;  /* 0x0000000402027c20 */ /* 0x000fe20008400000 */
[----:B------:R-:W-:Y:S01]  /*0dd0*/  IMAD.WIDE.U32 R8, R11, R24, R18 ;  /* 0x000000180b087225 */ /* 0x000fe200078e0012 */
[----:B------:R-:W-:-:S03]  /*0de0*/  ULDC UR4, c[0x0][0x154] ;  /* 0x0000550000047ab9 */ /* 0x000fc60000000800 */
[----:B------:R-:W-:Y:S01]  /*0df0*/  IMAD R10, R13, R24, RZ ;  /* 0x000000180d0a7224 */ /* 0x000fe200078e02ff */
[----:B------:R-:W2:Y:S01]  /*0e00*/  LDC R7, c[0x0][0x144] ;  /* 0x00005100ff077b82 */ /* 0x000ea20000000800 */
[----:B------:R-:W3:Y:S02]  /*0e10*/  F2I.U32.TRUNC.NTZ R2, R2 ;  /* 0x0000000200027305 */ /* 0x000ee4000020f000 */
[----:B------:R-:W-:-:S04]  /*0e20*/  IMAD R11, R11, R25, R10 ;  /* 0x000000190b0b7224 */ /* 0x000fc800078e020a */
[----:B------:R-:W-:Y:S01]  /*0e30*/  IMAD.IADD R9, R9, 0x1, R11 ;  /* 0x0000000109097824 */ /* 0x000fe200078e020b */
[----:B------:R-:W4:Y:S01]  /*0e40*/  LDC R22, c[0x0][0x608] ;  /* 0x00018200ff167b82 */ /* 0x000f220000000800 */
[----:B------:R-:W-:-:S03]  /*0e50*/  IMAD.MOV.U32 R11, RZ, RZ, -0x1 ;  /* 0xffffffffff0b7424 */ /* 0x000fc600078e00ff */
[--C-:B0-----:R-:W-:Y:S02]  /*0e60*/  SHF.R.U64 R20, R8, R12, R9.reuse ;  /* 0x0000000c08147219 */ /* 0x101fe40000001209 */
[----:B------:R-:W-:Y:S02]  /*0e70*/  I2FP.F32.U32 R8, R14 ;  /* 0x0000000e00087245 */ /* 0x000fe40000201000 */
[----:B------:R-:W0:Y:S01]  /*0e80*/  LDC R24, c[0x0][0x658] ;  /* 0x00019600ff187b82 */ /* 0x000e220000000800 */
[----:B-1----:R-:W-:Y:S01]  /*0e90*/  ISETP.NE.U32.AND P0, PT, R26, RZ, PT ;  /* 0x000000ff1a00720c */ /* 0x002fe20003f05070 */
[----:B---3--:R-:W-:Y:S02]  /*0ea0*/  IMAD.MOV R10, RZ, RZ, -R2 ;  /* 0x000000ffff0a7224 */ /* 0x008fe400078e0a02 */
[----:B------:R-:W-:Y:S01]  /*0eb0*/  FMUL R8, R8, UR4 ;  /* 0x0000000408087c20 */ /* 0x000fe20008400000 */
[----:B------:R-:W-:Y:S02]  /*0ec0*/  SHF.R.U32.HI R9, RZ, R12, R9 ;  /* 0x0000000cff097219 */ /* 0x000fe40000011609 */
[----:B------:R-:W-:Y:S01]  /*0ed0*/  ISETP.NE.AND.EX P0, PT, R27, RZ, PT, P0 ;  /* 0x000000ff1b00720c */ /* 0x000fe20003f05300 */
[----:B------:R1:W3:Y:S01]  /*0ee0*/  F2I.U32.TRUNC.NTZ R15, R8 ;  /* 0x00000008000f7305 */ /* 0x0002e2000020f000 */
[----:B------:R-:W1:Y:S01]  /*0ef0*/  LDC R19, c[0x0][0x148] ;  /* 0x00005200ff137b82 */ /* 0x000e620000000800 */
[----:B--2---:R-:W-:-:S07]  /*0f00*/  IMAD R2, R7, R10, R6 ;  /* 0x0000000a07027224 */ /* 0x004fce00078e0206 */
[----:B------:R-:W2:Y:S01]  /*0f10*/  LDC R25, c[0x0][0x600] ;  /* 0x00018000ff197b82 */ /* 0x000ea20000000800 */
[-CC-:B----4-:R-:W-:Y:S02]  /*0f20*/  SHF.R.U64 R32, R20, R22.reuse, R9.reuse ;  /* 0x0000001614207219 */ /* 0x190fe40000001209 */
[----:B------:R-:W-:Y:S01]  /*0f30*/  SHF.R.U32.HI R7, RZ, R22, R9 ;  /* 0x00000016ff077219 */ /* 0x000fe20000011609 */
[----:B------:R-:W-:-:S04]  /*0f40*/  IMAD.MOV.U32 R9, RZ, RZ, 0x1 ;  /* 0x00000001ff097424 */ /* 0x000fc800078e00ff */
[----:B------:R-:W4:Y:S01]  /*0f50*/  LDC R28, c[0x0][0x648] ;  /* 0x00019200ff1c7b82 */ /* 0x000f220000000800 */
[-C--:B0-----:R-:W-:Y:S02]  /*0f60*/  SHF.L.U32 R6, R11, R24.reuse, RZ ;  /* 0x000000180b067219 */ /* 0x081fe400000006ff */
[--C-:B------:R-:W-:Y:S02]  /*0f70*/  SHF.R.U64 R22, R32, R24, R7.reuse ;  /* 0x0000001820167219 */ /* 0x100fe40000001207 */
[----:B------:R-:W-:Y:S02]  /*0f80*/  LOP3.LUT R13, RZ, R6, RZ, 0x33, !PT ;  /* 0x00000006ff0d7212 */ /* 0x000fe400078e33ff */
[-C--:B------:R-:W-:Y:S01]  /*0f90*/  SHF.R.U32.HI R7, RZ, R24.reuse, R7 ;  /* 0x00000018ff077219 */ /* 0x080fe20000011607 */
[----:B------:R-:W0:Y:S01]  /*0fa0*/  LDC R29, c[0x0][0x638] ;  /* 0x00018e00ff1d7b82 */ /* 0x000e220000000800 */
[----:B------:R-:W-:Y:S01]  /*0fb0*/  SHF.L.U32 R12, R9, R24, RZ ;  /* 0x00000018090c7219 */ /* 0x000fe200000006ff */
[----:B------:R-:W-:-:S06]  /*0fc0*/  IMAD.MOV.U32 R6, RZ, RZ, R22 ;  /* 0x000000ffff067224 */ /* 0x000fcc00078e0016 */
[----:B------:R-:W0:Y:S01]  /*0fd0*/  LDC R30, c[0x0][0x610] ;  /* 0x00018400ff1e7b82 */ /* 0x000e220000000800 */
[----:B-1-3--:R-:W-:Y:S05]  /*0fe0*/  @!P0 BRA `(.L_x_12) ;  /* 0x0000000000288947 */ /* 0x00afea0003800000 */
[----:B------:R-:W1:Y:S02]  /*0ff0*/  LDC R11, c[0x0][0x64c] ;  /* 0x00019300ff0b7b82 */ /* 0x000e640000000800 */
[----:B-1----:R-:W-:-:S05]  /*1000*/  IADD3 R11, P0, R22, R11, RZ ;  /* 0x0000000b160b7210 */ /* 0x002fca0007f1e0ff */
        /* <DEDUP_REMOVED lines=8> */
.L_x_12:
[----:B----4-:R-:W-:Y:S01]  /*1090*/  SHF.R.U64 R6, R6, R28, R7 ;  /* 0x0000001c06067219 */ /* 0x010fe20000001207 */
[----:B--2---:R-:W-:Y:S01]  /*10a0*/  VIADD R7, R25, 0xffffffff ;  /* 0xffffffff19077836 */ /* 0x004fe20000000000 */
[----:B------:R-:W-:Y:S01]  /*10b0*/  LOP3.LUT R13, R32, R13, RZ, 0xc0, !PT ;  /* 0x0000000d200d7212 */ /* 0x000fe200078ec0ff */
[----:B------:R-:W-:Y:S02]  /*10c0*/  IMAD.MOV R15, RZ, RZ, -R15 ;  /* 0x000000ffff0f7224 */ /* 0x000fe400078e0a0f */
[----:B------:R-:W-:Y:S01]  /*10d0*/  IMAD.MOV R8, RZ, RZ, -R6 ;  /* 0x000000ffff087224 */ /* 0x000fe200078e0a06 */
[----:B------:R-:W-:Y:S01]  /*10e0*/  LOP3.LUT R7, R20, R7, RZ, 0xc0, !PT ;  /* 0x0000000714077212 */ /* 0x000fe200078ec0ff */
[----:B------:R-:W-:Y:S02]  /*10f0*/  IMAD R13, R12, R6, R13 ;  /* 0x000000060c0d7224 */ /* 0x000fe400078e020d */
[----:B------:R-:W-:Y:S02]  /*1100*/  @P1 IMAD R2, R19, R15, R14 ;  /* 0x0000000f13021224 */ /* 0x000fe400078e020e */
[----:B0-----:R-:W-:-:S02]  /*1110*/  IMAD R6, R8, R29, R22 ;  /* 0x0000001d08067224 */ /* 0x001fc400078e0216 */
[----:B------:R-:W-:Y:S02]  /*1120*/  IMAD R2, R13, R30, R2 ;  /* 0x0000001e0d027224 */ /* 0x000fe400078e0202 */
[----:B------:R-:W-:Y:S02]  /*1130*/  IMAD R19, R6, R25, R7 ;  /* 0x0000001906137224 */ /* 0x000fe400078e0207 */
[----:B------:R-:W-:-:S03]  /*1140*/  IMAD.MOV.U32 R8, RZ, RZ, 0x1 ;  /* 0x00000001ff087424 */ /* 0x000fc600078e00ff */
[----:B------:R-:W-:Y:S02]  /*1150*/  SEL R22, R19, R2, !P1 ;  /* 0x0000000213167207 */ /* 0x000fe40004800000 */
[----:B------:R-:W-:Y:S01]  /*1160*/  SEL R19, R2, R19, !P1 ;  /* 0x0000001302137207 */ /* 0x000fe20004800000 */
[----:B------:R-:W-:-:S07]  /*1170*/  IMAD.MOV.U32 R2, RZ, RZ, R31 ;  /* 0x000000ffff027224 */ /* 0x000fce00078e001f */
.L_x_10:
[----:B------:R-:W-:Y:S05]  /*1180*/  @!P2 BRA `(.L_x_13) ;  /* 0x0000009c0074a947 */ /* 0x000fea0003800000 */
[----:B------:R-:W-:-:S13]  /*1190*/  ISETP.GT.U32.AND P0, PT, R33, 0x1, PT ;  /* 0x000000012100780c */ /* 0x000fda0003f04070 */
[----:B------:R-:W-:Y:S05]  /*11a0*/  @P0 EXIT ;  /* 0x000000000000094d */ /* 0x000fea0003800000 */
.L_x_14:
[----:B------:R-:W-:-:S08]  /*11b0*/  NOP ;  /* 0x0000000000007918 */ /* 0x000fd00000000000 */
[----:B------:R-:W1:Y:S02]  /*11c0*/  USETMAXREG.TRY_ALLOC.CTAPOOL UP0, 0xe8 ;  /* 0x000000e8000079c8 */ /* 0x000e640008000600 */
[----:B-1----:R-:W-:-:S13]  /*11d0*/  PLOP3.LUT P0, PT, PT, PT, UP0, 0x80, 0x0 ;  /* 0x000000000000781c */ /* 0x002fda0003f0f008 */
[----:B------:R-:W-:Y:S05]  /*11e0*/  @!P0 BRA `(.L_x_14) ;  /* 0xfffffffc00f08947 */ /* 0x000fea000383ffff */
[----:B------:R-:W-:-:S13]  /*11f0*/  LOP3.LUT P0, RZ, R8, 0xff, RZ, 0xc0, !PT ;  /* 0x000000ff08ff7812 */ /* 0x000fda000780c0ff */
[----:B------:R-:W-:Y:S05]  /*1200*/  @!P0 EXIT ;  /* 0x000000000000894d */ /* 0x000fea0003800000 */
[----:B------:R-:W1:Y:S01]  /*1210*/  S2UR UR4, SR_CgaCtaId ;  /* 0x00000000000479c3 */ /* 0x000e620000008800 */
[----:B------:R-:W-:Y:S01]  /*1220*/  VIADD R6, R5, 0xffffffff ;  /* 0xffffffff05067836 */ /* 0x000fe20000000000 */
[----:B------:R-:W-:Y:S01]  /*1230*/  SHF.R.S32.HI R0, RZ, 0x1f, R3 ;  /* 0x0000001fff007819 */ /* 0x000fe20000011403 */
[----:B------:R-:W-:Y:S01]  /*1240*/  UMOV UR42, 0x400 ;  /* 0x00000400002a7882 */ /* 0x000fe20000000000 */
[----:B------:R-:W-:Y:S01]  /*1250*/  UISETP.LT.AND UP0, UPT, UR37, 0x1, UPT ;  /* 0x000000012500788c */ /* 0x000fe2000bf01270 */
[----:B------:R-:W-:Y:S01]  /*1260*/  LOP3.LUT R172, R16, 0x1, RZ, 0xfc, !PT ;  /* 0x0000000110ac7812 */ /* 0x000fe200078efcff */
[----:B------:R-:W-:Y:S01]  /*1270*/  USHF.L.U32 UR41, UR37, 0x1, URZ ;  /* 0x0000000125297899 */ /* 0x000fe2000800063f */
[----:B------:R-:W-:Y:S01]  /*1280*/  R2UR UR43, R6 ;  /* 0x00000000062b72ca */ /* 0x000fe200000e0000 */
[----:B------:R-:W-:Y:S01]  /*1290*/  USEL UR45, UR37, 0x1, UP0 ;  /* 0x00000001252d7887 */ /* 0x000fe20008000000 */
[CC--:B------:R-:W-:Y:S02]  /*12a0*/  LEA.HI R4, R0.reuse, R3.reuse, RZ, 0x2 ;  /* 0x0000000300047211 */ /* 0x0c0fe400078f10ff */
[----:B------:R-:W-:Y:S01]  /*12b0*/  LEA.HI R0, R0, R3, RZ, 0x5 ;  /* 0x0000000300007211 */ /* 0x000fe200078f28ff */
[----:B------:R-:W-:Y:S01]  /*12c0*/  UIADD3 UR45, -UR45, UR37, URZ ;  /* 0x000000252d2d7290 */ /* 0x000fe2000fffe13f */
[----:B------:R-:W-:-:S02]  /*12d0*/  SHF.R.S32.HI R154, RZ, 0x2, R4 ;  /* 0x00000002ff9a7819 */ /* 0x000fc40000011404 */
[----:B------:R-:W-:Y:S02]  /*12e0*/  SHF.R.S32.HI R5, RZ, 0x1f, R4 ;  /* 0x0000001fff057819 */ /* 0x000fe40000011404 */
[----:B------:R-:W-:Y:S02]  /*12f0*/  LOP3.LUT R156, R4, 0xfffffffc, RZ, 0xc0, !PT ;  /* 0xfffffffc049c7812 */ /* 0x000fe400078ec0ff */
[----:B------:R-:W-:Y:S01]  /*1300*/  LEA.HI R5, R5, R154, RZ, 0x3 ;  /* 0x0000009a05057211 */ /* 0x000fe200078f18ff */
[----:B------:R-:W-:Y:S01]  /*1310*/  USHF.L.U32 UR43, UR43, 0x3, URZ ;  /* 0x000000032b2b7899 */ /* 0x000fe2000800063f */
[----:B------:R-:W-:Y:S01]  /*1320*/  ISETP.NE.AND P0, PT, R6, RZ, PT ;  /* 0x000000ff0600720c */ /* 0x000fe20003f05270 */
[----:B------:R-:W-:Y:S01]  /*1330*/  IMAD.IADD R156, R3, 0x1, -R156 ;  /* 0x00000001039c7824 */ /* 0x000fe200078e0a9c */
[----:B------:R-:W-:Y:S01]  /*1340*/  LOP3.LUT R5, R5, 0xfffffff8, RZ, 0xc0, !PT ;  /* 0xfffffff805057812 */ /* 0x000fe200078ec0ff */
[----:B-1----:R-:W-:Y:S01]  /*1350*/  ULEA UR42, UR4, UR42, 0x18 ;  /* 0x0000002a042a7291 */ /* 0x002fe2000f8ec03f */
[----:B------:R-:W-:Y:S01]  /*1360*/  SEL R173, RZ, 0x1, P0 ;  /* 0x00000001ffad7807 */ /* 0x000fe20000000000 */
[----:B------:R-:W-:Y:S01]  /*1370*/  IMAD.U32 R158, RZ, RZ, UR43 ;  /* 0x0000002bff9e7e24 */ /* 0x000fe2000f8e00ff */
[----:B------:R-:W-:Y:S01]  /*1380*/  ULDC UR4, c[0x0][0x284] ;  /* 0x0000a10000047ab9 */ /* 0x000fe20000000800 */
[----:B------:R-:W-:Y:S01]  /*1390*/  IMAD.IADD R154, R154, 0x1, -R5 ;  /* 0x000000019a9a7824 */ /* 0x000fe200078e0a05 */
[----:B------:R-:W-:Y:S01]  /*13a0*/  UIADD3 UR44, UR42, 0x60, URZ ;  /* 0x000000602a2c7890 */ /* 0x000fe2000fffe03f */
[----:B------:R-:W-:-:S02]  /*13b0*/  SHF.R.S32.HI R5, RZ, 0x5, R0 ;  /* 0x00000005ff057819 */ /* 0x000fc40000011400 */
[C---:B------:R-:W-:Y:S02]  /*13c0*/  LOP3.LUT R160, R158.reuse, 0x8, RZ, 0xc0, !PT ;  /* 0x000000089ea07812 */ /* 0x040fe400078ec0ff */
[--C-:B------:R-:W-:Y:S01]  /*13d0*/  SHF.R.S32.HI R155, RZ, 0x1f, R154.reuse ;  /* 0x0000001fff9b7819 */ /* 0x100fe2000001149a */
[C-C-:B------:R-:W-:Y:S01]  /*13e0*/  IMAD R161, R5.reuse, -0x10, -R154.reuse ;  /* 0xfffffff005a17824 */ /* 0x140fe200078e0a9a */
[----:B------:R-:W-:Y:S01]  /*13f0*/  LOP3.LUT R158, R158, 0x8, RZ, 0xc, !PT ;  /* 0x000000089e9e7812 */ /* 0x000fe200078e0cff */
[----:B------:R-:W-:Y:S01]  /*1400*/  IMAD.U32 R157, RZ, RZ, UR44 ;  /* 0x0000002cff9d7e24 */ /* 0x000fe2000f8e00ff */
[----:B------:R-:W-:Y:S01]  /*1410*/  LOP3.LUT R160, R160, 0x18, RZ, 0x3c, !PT ;  /* 0x00000018a0a07812 */ /* 0x000fe200078e3cff */
[----:B------:R-:W-:-:S04]  /*1420*/  IMAD.WIDE R154, R5, 0x10, R154 ;  /* 0x00000010059a7825 */ /* 0x000fc800078e029a */
[----:B------:R-:W-:Y:S02]  /*1430*/  VIADD R159, R157, UR43 ;  /* 0x0000002b9d9f7c36 */ /* 0x000fe40008000000 */
[----:B------:R-:W-:-:S07]  /*1440*/  VIADD R161, R161, UR4 ;  /* 0x00000004a1a17c36 */ /* 0x000fce0008000000 */
.L_x_290:
[----:B------:R-:W-:Y:S01]  /*1450*/  SHF.L.U32 R0, R173, 0x1f, RZ ;  /* 0x0000001fad007819 */ /* 0x000fe200000006ff */
[----:B------:R-:W-:Y:S02]  /*1460*/  ULDC UR4, c[0x0][0x28c] ;  /* 0x0000a30000047ab9 */ /* 0x000fe40000000800 */
[----:B------:R-:W-:Y:S01]  /*1470*/  ISETP.LT.AND P1, PT, RZ, UR4, PT ;  /* 0x00000004ff007c0c */ /* 0x000fe2000bf21270 */
[----:B------:R-:W1:Y:S02]  /*1480*/  SYNCS.PHASECHK.TRANS64.TRYWAIT P0, [R157+UR43], R0 ;  /* 0x000000009d0075a7 */ /* 0x000e64000800016b */
[----:B01-34-:R-:W-:Y:S10]  /*1490*/  @!P0 BRA `(.L_x_15) ;  /* 0x000000ac00548947 */ /* 0x01bff40003800000 */
.L_x_313:
[----:B------:R-:W-:Y:S05]  /*14a0*/  @P1 BRA `(.L_x_16) ;  /* 0x0000000000401947 */ /* 0x000fea0003800000 */
[----:B-1----:R-:W-:Y:S01]  /*14b0*/  MOV R0, 0x0 ;  /* 0x0000000000007802 */ /* 0x002fe20000000f00 */
[----:B------:R-:W-:Y:S01]  /*14c0*/  ULDC.64 UR4, c[0x4][0x68] ;  /* 0x01001a0000047ab9 */ /* 0x000fe20000000a00 */
[----:B------:R-:W-:Y:S01]  /*14d0*/  ULDC.64 UR6, c[0x4][0x8] ;  /* 0x0100020000067ab9 */ /* 0x000fe20000000a00 */
[----:B------:R-:W-:Y:S01]  /*14e0*/  IMAD.U32 R4, RZ, RZ, UR4 ;  /* 0x00000004ff047e24 */ /* 0x000fe2000f8e00ff */
[----:B------:R1:W2:Y:S01]  /*14f0*/  LDC.64 R14, c[0x4][R0] ;  /* 0x01000000000e7b82 */ /* 0x0002a20000000a00 */
[----:B------:R-:W-:Y:S01]  /*1500*/  IMAD.U32 R5, RZ, RZ, UR5 ;  /* 0x00000005ff057e24 */ /* 0x000fe2000f8e00ff */
[----:B------:R-:W-:Y:S01]  /*1510*/  ULDC.64 UR4, c[0x4][0x70] ;  /* 0x01001c0000047ab9 */ /* 0x000fe20000000a00 */
[----:B------:R-:W-:Y:S02]  /*1520*/  IMAD.U32 R10, RZ, RZ, UR6 ;  /* 0x00000006ff0a7e24 */ /* 0x000fe4000f8e00ff */
[----:B------:R-:W-:Y:S02]  /*1530*/  IMAD.U32 R6, RZ, RZ, UR4 ;  /* 0x00000004ff067e24 */ /* 0x000fe4000f8e00ff */
[----:B------:R-:W-:-:S02]  /*1540*/  IMAD.U32 R7, RZ, RZ, UR5 ;  /* 0x00000005ff077e24 */ /* 0x000fc4000f8e00ff */
[----:B------:R-:W-:Y:S02]  /*1550*/  IMAD.U32 R11, RZ, RZ, UR7 ;  /* 0x00000007ff0b7e24 */ /* 0x000fe4000f8e00ff */
[----:B------:R-:W-:Y:S02]  /*1560*/  IMAD.MOV.U32 R8, RZ, RZ, 0x1e1 ;  /* 0x000001e1ff087424 */ /* 0x000fe400078e00ff */
[----:B0-----:R-:W-:Y:S02]  /*1570*/  IMAD.MOV.U32 R12, RZ, RZ, 0x1 ;  /* 0x00000001ff0c7424 */ /* 0x001fe400078e00ff */
[----:B-1----:R-:W-:-:S07]  /*1580*/  IMAD.MOV.U32 R13, RZ, RZ, RZ ;  /* 0x000000ffff0d7224 */ /* 0x002fce00078e00ff */
[----:B------:R-:W-:-:S07]  /*1590*/  LEPC R20, `(.L_x_16) ;  /* 0x000000001014794e */ /* 0x000fce0000000000 */
[----:B--2--5:R-:W-:Y:S05]  /*15a0*/  CALL.ABS.NOINC R14 ;  /* 0x000000000e007343 */ /* 0x024fea0003c00000 */
.L_x_16:
[----:B------:R-:W-:-:S13]  /*15b0*/  ISETP.NE.AND P0, PT, R172, 0x3, PT ;  /* 0x00000003ac00780c */ /* 0x000fda0003f05270 */
[----:B------:R-:W-:Y:S05]  /*15c0*/  @!P0 BRA `(.L_x_17) ;  /* 0x0000000000048947 */ /* 0x000fea0003800000 */
[----:B------:R-:W-:Y:S01]  /*15d0*/  BPT.TRAP 0x1 ;  /* 0x000000040000795c */ /* 0x000fe20000300000 */
.L_x_17:
[----:B------:R-:W-:Y:S02]  /*15e0*/  IMAD.U32 R3, RZ, RZ, UR36 ;  /* 0x00000024ff037e24 */ /* 0x000fe4000f8e00ff */
[----:B-1----:R-:W-:-:S03]  /*15f0*/  IMAD.U32 R0, RZ, RZ, UR40 ;  /* 0x00000028ff007e24 */ /* 0x002fc6000f8e00ff */
[----:B------:R-:W-:Y:S02]  /*1600*/  LEA R3, R3, UR42, 0x3 ;  /* 0x0000002a03037c11 */ /* 0x000fe4000f8e18ff */
[----:B------:R-:W-:-:S04]  /*1610*/  SHF.L.U32 R0, R0, 0x1f, RZ ;  /* 0x0000001f00007819 */ /* 0x000fc800000006ff */
[----:B------:R1:W2:Y:S01]  /*1620*/  SYNCS.PHASECHK.TRANS64.TRYWAIT P1, [R3+URZ], R0 ;  /* 0x00000000030075a7 */ /* 0x0002a2000802017f */
[----:B------:R-:W-:Y:S05]  /*1630*/  @!P0 BRA `(.L_x_18) ;  /* 0x0000000000048947 */ /* 0x000fea0003800000 */
[----:B------:R-:W-:Y:S01]  /*1640*/  BPT.TRAP 0x1 ;  /* 0x000000040000795c */ /* 0x000fe20000300000 */
.L_x_18:
[----:B------:R-:W-:-:S05]  /*1650*/  IMAD.U32 R4, RZ, RZ, UR45 ;  /* 0x0000002dff047e24 */ /* 0x000fca000f8e00ff */
[----:B------:R-:W-:Y:S01]  /*1660*/  ISETP.GE.AND P2, PT, R4, 0x1, PT ;  /* 0x000000010400780c */ /* 0x000fe20003f46270 */
[----:B--2---:R-:W-:-:S12]  /*1670*/  @P1 BRA `(.L_x_19) ;  /* 0x0000000000081947 */ /* 0x004fd80003800000 */
[----:B------:R-:W2:Y:S02]  /*1680*/  SYNCS.PHASECHK.TRANS64.TRYWAIT P1, [R3+URZ], R0 ;  /* 0x00000000030075a7 */ /* 0x000ea4000802017f */
[----:B--2---:R-:W-:Y:S05]  /*1690*/  @!P1 BRA `(.L_x_20) ;  /* 0x000000a800e89947 */ /* 0x004fea0003800000 */
.L_x_19:
[----:B------:R-:W-:Y:S05]  /*16a0*/  WARPSYNC.ALL ;  /* 0x0000000000007948 */ /* 0x000fea0003800000 */
[----:B------:R-:W-:Y:S01]  /*16b0*/  UIADD3 UR4, UR42, 0x180, URZ ;  /* 0x000001802a047890 */ /* 0x000fe2000fffe03f */
[----:B------:R-:W-:Y:S01]  /*16c0*/  WARPGROUP.ARRIVE ;  /* 0x00000000000079c5 */ /* 0x000fe20000000000 */
[----:B------:R-:W-:Y:S02]  /*16d0*/  UIADD3 UR5, UR42, 0x28180, URZ ;  /* 0x000281802a057890 */ /* 0x000fe4000fffe03f */
[----:B------:R-:W-:Y:S02]  /*16e0*/  USHF.R.U32.HI UR4, URZ, 0x4, UR4 ;  /* 0x000000043f047899 */ /* 0x000fe40008011604 */
[----:B------:R-:W-:-:S02]  /*16f0*/  USHF.R.U32.HI UR5, URZ, 0x4, UR5 ;  /* 0x000000043f057899 */ /* 0x000fc40008011605 */
[----:B------:R-:W-:Y:S02]  /*1700*/  ULOP3.LUT UR4, UR4, 0x3fff, URZ, 0xc0, !UPT ;  /* 0x00003fff04047892 */ /* 0x000fe4000f8ec03f */
[----:B------:R-:W-:Y:S02]  /*1710*/  ULOP3.LUT UR5, UR5, 0x3fff, URZ, 0xc0, !UPT ;  /* 0x00003fff05057892 */ /* 0x000fe4000f8ec03f */
[----:B------:R-:W-:Y:S02]  /*1720*/  ULOP3.LUT UR4, UR4, 0x10000, URZ, 0xfc, !UPT ;  /* 0x0001000004047892 */ /* 0x000fe4000f8efc3f */
[----:B------:R-:W-:Y:S02]  /*1730*/  ULOP3.LUT UR5, UR5, 0x10000, URZ, 0xfc, !UPT ;  /* 0x0001000005057892 */ /* 0x000fe4000f8efc3f */
[----:B------:R-:W-:Y:S02]  /*1740*/  ULEA UR8, UR36, UR4, 0xb ;  /* 0x0000000424087291 */ /* 0x000fe4000f8e583f */
[----:B------:R-:W-:Y:S01]  /*1750*/  ULEA UR6, UR36, UR5, 0xd ;  /* 0x0000000524067291 */ /* 0x000fe2000f8e683f */
[----:B------:R-:W-:Y:S01]  /*1760*/  UMOV UR9, 0x40000040 ;  /* 0x4000004000097882 */ /* 0x000fe20000000000 */
[----:B------:R-:W-:Y:S01]  /*1770*/  UMOV UR11, 0x40000040 ;  /* 0x40000040000b7882 */ /* 0x000fe20000000000 */
[----:B------:R-:W-:-:S02]  /*1780*/  UIADD3 UR12, UR8, 0x2, URZ ;  /* 0x00000002080c7890 */ /* 0x000fc4000fffe03f */
[----:B------:R-:W-:Y:S02]  /*1790*/  UIADD3 UR14, UR6, 0x2, URZ ;  /* 0x00000002060e7890 */ /* 0x000fe4000fffe03f */
[----:B------:R-:W-:Y:S01]  /*17a0*/  UMOV UR10, UR6 ;  /* 0x00000006000a7c82 */ /* 0x000fe20008000000 */
[----:B------:R-:W-:Y:S01]  /*17b0*/  UMOV UR13, 0x40000040 ;  /* 0x40000040000d7882 */ /* 0x000fe20000000000 */
[----:B------:R-:W-:Y:S01]  /*17c0*/  HGMMA.64x256x8.F32.TF32 R24, gdesc[UR8], RZ, !UPT, gsb0 ;  /* 0x07e00000081879f0 */ /* 0x000fe2000c0028ff */
[----:B------:R-:W-:Y:S01]  /*17d0*/  UMOV UR15, 0x40000040 ;  /* 0x40000040000f7882 */ /* 0x000fe20000000000 */
[----:B------:R-:W-:Y:S01]  /*17e0*/  UIADD3 UR10, UR6, 0x1806, URZ ;  /* 0x00001806060a7890 */ /* 0x000fe2000fffe03f */
[----:B------:R-:W-:Y:S01]  /*17f0*/  UMOV UR9, 0x40000040 ;  /* 0x4000004000097882 */ /* 0x000fe20000000000 */
[----:B------:R-:W-:Y:S01]  /*1800*/  UMOV UR11, 0x40000040 ;  /* 0x40000040000b7882 */ /* 0x000fe20000000000 */
[----:B------:R-:W-:Y:S02]  /*1810*/  WARPGROUP.DEPBAR.LE gsb0, 0x0 ;  /* 0x00008000000079c5 */ /* 0x000fe40000010000 */
[----:B------:R-:W-:-:S15]  /*1820*/  WARPGROUP.ARRIVE ;  /* 0x00000000000079c5 */ /* 0x000fde0000000000 */
[----:B------:R-:W-:-:S06]  /*1830*/  NOP ;  /* 0x0000000000007918 */ /* 0x000fcc0000000000 */
[----:B------:R-:W-:Y:S01]  /*1840*/  HGMMA.64x256x8.F32.TF32 R24, gdesc[UR12], R24, gsb0 ;  /* 0x07e000000c1879f0 */ /* 0x000fe20008002818 */
[----:B------:R-:W-:Y:S02]  /*1850*/  UIADD3 UR12, UR8, 0x4, URZ ;  /* 0x00000004080c7890 */ /* 0x000fe4000fffe03f */
[----:B------:R-:W-:Y:S01]  /*1860*/  UIADD3 UR14, UR6, 0x4, URZ ;  /* 0x00000004060e7890 */ /* 0x000fe2000fffe03f */
[----:B------:R-:W-:Y:S01]  /*1870*/  UMOV UR13, 0x40000040 ;  /* 0x40000040000d7882 */ /* 0x000fe20000000000 */
[----:B------:R-:W-:Y:S01]  /*1880*/  UMOV UR15, 0x40000040 ;  /* 0x40000040000f7882 */ /* 0x000fe20000000000 */
[----:B------:R-:W-:Y:S02]  /*1890*/  WARPGROUP.DEPBAR.LE gsb0, 0x0 ;  /* 0x00008000000079c5 */ /* 0x000fe40000010000 */
[----:B------:R-:W-:-:S15]  /*18a0*/  WARPGROUP.ARRIVE ;  /* 0x00000000000079c5 */ /* 0x000fde0000000000 */
[----:B------:R-:W-:-:S05]  /*18b0*/  NOP ;  /* 0x0000000000007918 */ /* 0x000fca0000000000 */
        /* <DEDUP_REMOVED lines=93> */
[----:B------:R-:W-:Y:S01]  /*1e90*/  UIADD3 UR8, UR8, 0x606, URZ ;  /* 0x0000060608087890 */ /* 0x000fe2000fffe03f */
[----:B------:R-:W-:Y:S02]  /*1ea0*/  WARPGROUP.DEPBAR.LE gsb0, 0x0 ;  /* 0x00008000000079c5 */ /* 0x000fe40000010000 */
[----:B------:R-:W-:-:S15]  /*1eb0*/  WARPGROUP.ARRIVE ;  /* 0x00000000000079c5 */ /* 0x000fde0000000000 */
[----:B------:R-:W-:-:S04]  /*1ec0*/  NOP ;  /* 0x0000000000007918 */ /* 0x000fc80000000000 */
[----:B------:R-:W-:Y:S03]  /*1ed0*/  HGMMA.64x256x8.F32.TF32 R24, gdesc[UR12], R24, gsb0 ;  /* 0x07e000000c1879f0 */ /* 0x000fe60008002818 */
[----:B------:R-:W-:Y:S02]  /*1ee0*/  WARPGROUP.DEPBAR.LE gsb0, 0x0 ;  /* 0x00008000000079c5 */ /* 0x000fe40000010000 */
[----:B------:R-:W-:-:S15]  /*1ef0*/  WARPGROUP.ARRIVE ;  /* 0x00000000000079c5 */ /* 0x000fde0000000000 */
[----:B------:R-:W-:-:S08]  /*1f00*/  NOP ;  /* 0x0000000000007918 */ /* 0x000fd00000000000 */
[----:B------:R-:W-:Y:S03]  /*1f10*/  HGMMA.64x256x8.F32.TF32 R24, gdesc[UR8], R24, gsb0 ;  /* 0x07e00000081879f0 */ /* 0x000fe60008002818 */
[----:B------:R-:W-:Y:S02]  /*1f20*/  WARPGROUP.DEPBAR.LE gsb0, 0x0 ;  /* 0x00008000000079c5 */ /* 0x000fe40000010000 */
[----:B------:R-:W-:Y:S05]  /*1f30*/  @!P2 BRA `(.L_x_21) ;  /* 0x00000008009ca947 */ /* 0x000fea0003800000 */
[----:B------:R-:W-:Y:S01]  /*1f40*/  UIADD3 UR9, UR36, 0x1, URZ ;  /* 0x0000000124097890 */ /* 0x000fe2000fffe03f */
[----:B-12---:R-:W-:Y:S01]  /*1f50*/  IMAD.U32 R0, RZ, RZ, UR45 ;  /* 0x0000002dff007e24 */ /* 0x006fe2000f8e00ff */
[----:B------:R-:W-:Y:S02]  /*1f60*/  UMOV UR7, UR36 ;  /* 0x0000002400077c82 */ /* 0x000fe40008000000 */
[----:B------:R-:W-:-:S04]  /*1f70*/  UISETP.NE.AND UP0, UPT, UR9, 0x5, UPT ;  /* 0x000000050900788c */ /* 0x000fc8000bf05270 */
[----:B------:R-:W-:Y:S02]  /*1f80*/  USEL UR6, URZ, 0x1, UP0 ;  /* 0x000000013f067887 */ /* 0x000fe40008000000 */
[----:B------:R-:W-:Y:S02]  /*1f90*/  USEL UR9, UR9, URZ, UP0 ;  /* 0x0000003f09097287 */ /* 0x000fe40008000000 */
[----:B------:R-:W-:-:S06]  /*1fa0*/  ULOP3.LUT UR6, UR40, UR6, URZ, 0x3c, !UPT ;  /* 0x0000000628067292 */ /* 0x000fcc000f8e3c3f */
[----:B------:R-:W-:-:S07]  /*1fb0*/  IMAD.U32 R5, RZ, RZ, UR6 ;  /* 0x00000006ff057e24 */ /* 0x000fce000f8e00ff */
.L_x_28:
[----:B-12---:R-:W-:Y:S05]  /*1fc0*/  @!P0 BRA `(.L_x_22) ;  /* 0x0000000000048947 */ /* 0x006fea0003800000 */
[----:B------:R-:W-:Y:S01]  /*1fd0*/  BPT.TRAP 0x1 ;  /* 0x000000040000795c */ /* 0x000fe20000300000 */
.L_x_22:
[----:B------:R-:W-:Y:S01]  /*1fe0*/  ULEA UR6, UR9, UR42, 0x3 ;  /* 0x0000002a09067291 */ /* 0x000fe2000f8e183f */
[----:B------:R-:W-:-:S08]  /*1ff0*/  SHF.L.U32 R3, R5, 0x1f, RZ ;  /* 0x0000001f05037819 */ /* 0x000fd000000006ff */
[----:B------:R1:W2:Y:S01]  /*2000*/  SYNCS.PHASECHK.TRANS64.TRYWAIT P1, [UR6], R3 ;  /* 0x00000003ff0075a7 */ /* 0x0002a20008020146 */
[----:B------:R-:W-:Y:S05]  /*2010*/  @!P0 BRA `(.L_x_23) ;  /* 0x0000000000048947 */ /* 0x000fea0003800000 */
[----:B------:R-:W-:Y:S01]  /*2020*/  BPT.TRAP 0x1 ;  /* 0x000000040000795c */ /* 0x000fe20000300000 */
.L_x_23:
[----:B--2---:R-:W-:Y:S05]  /*2030*/  @P1 BRA `(.L_x_24) ;  /* 0x0000000000081947 */ /* 0x004fea0003800000 */
[----:B------:R-:W2:Y:S02]  /*2040*/  SYNCS.PHASECHK.TRANS64.TRYWAIT P1, [UR6], R3 ;  /* 0x00000003ff0075a7 */ /* 0x000ea40008020146 */
[----:B--2---:R-:W-:Y:S05]  /*2050*/  @!P1 BRA `(.L_x_25) ;  /* 0x000000a0008c9947 */ /* 0x004fea0003800000 */
.L_x_24:
[----:B------:R-:W-:Y:S01]  /*2060*/  ULEA UR8, UR9, UR5, 0xd ;  /* 0x0000000509087291 */ /* 0x000fe2000f8e683f */
[----:B------:R-:W-:Y:S01]  /*2070*/  WARPGROUP.ARRIVE ;  /* 0x00000000000079c5 */ /* 0x000fe20000000000 */
[----:B------:R-:W-:Y:S01]  /*2080*/  ULEA UR6, UR9, UR4, 0xb ;  /* 0x0000000409067291 */ /* 0x000fe2000f8e583f */
[----:B------:R-:W-:Y:S01]  /*2090*/  UMOV UR15, 0x40000040 ;  /* 0x40000040000f7882 */ /* 0x000fe20000000000 */
[----:B------:R-:W-:-:S03]  /*20a0*/  UMOV UR13, 0x40000040 ;  /* 0x40000040000d7882 */ /* 0x000fc60000000000 */
[----:B------:R-:W-:Y:S02]  /*20b0*/  UMOV UR14, UR8 ;  /* 0x00000008000e7c82 */ /* 0x000fe40008000000 */
[----:B------:R-:W-:Y:S02]  /*20c0*/  UMOV UR12, UR6 ;  /* 0x00000006000c7c82 */ /* 0x000fe40008000000 */
[----:B------:R-:W-:Y:S01]  /*20d0*/  HGMMA.64x256x8.F32.TF32 R24, gdesc[UR12], R24, gsb0 ;  /* 0x07e000000c1879f0 */ /* 0x000fe20008002818 */
[----:B------:R-:W-:Y:S02]  /*20e0*/  UIADD3 UR14, UR8, 0x2, URZ ;  /* 0x00000002080e7890 */ /* 0x000fe4000fffe03f */
[----:B------:R-:W-:Y:S01]  /*20f0*/  UIADD3 UR12, UR6, 0x2, URZ ;  /* 0x00000002060c7890 */ /* 0x000fe2000fffe03f */
[----:B------:R-:W-:Y:S01]  /*2100*/  UMOV UR15, 0x40000040 ;  /* 0x40000040000f7882 */ /* 0x000fe20000000000 */
[----:B------:R-:W-:Y:S01]  /*2110*/  UMOV UR13, 0x40000040 ;  /* 0x40000040000d7882 */ /* 0x000fe20000000000 */
[----:B------:R-:W-:-:S02]  /*2120*/  WARPGROUP.DEPBAR.LE gsb0, 0x0 ;  /* 0x00008000000079c5 */ /* 0x000fc40000010000 */
        /* <DEDUP_REMOVED lines=114> */
[----:B------:R-:W-:Y:S03]  /*2850*/  HGMMA.64x256x8.F32.TF32 R24, gdesc[UR12], R24, gsb0 ;  /* 0x07e000000c1879f0 */ /* 0x000fe60008002818 */
[----:B------:R-:W-:Y:S02]  /*2860*/  WARPGROUP.DEPBAR.LE gsb0, 0x0 ;  /* 0x00008000000079c5 */ /* 0x000fe40000010000 */
[----:B------:R-:W-:Y:S05]  /*2870*/  @!P0 BRA `(.L_x_26) ;  /* 0x0000000000048947 */ /* 0x000fea0003800000 */
[----:B------:R-:W-:Y:S01]  /*2880*/  BPT.TRAP 0x1 ;  /* 0x000000040000795c */ /* 0x000fe20000300000 */
.L_x_26:
[----:B------:R-:W-:Y:S01]  /*2890*/  ULEA UR6, UR7, UR42, 0x3 ;  /* 0x0000002a07067291 */ /* 0x000fe2000f8e183f */
[----:B------:R-:W-:-:S03]  /*28a0*/  ISETP.GT.U32.AND P1, PT, R16, 0x1, PT ;  /* 0x000000011000780c */ /* 0x000fc60003f24070 */
[----:B------:R-:W-:-:S04]  /*28b0*/  UIADD3 UR6, UR6, 0x28, URZ ;  /* 0x0000002806067890 */ /* 0x000fc8000fffe03f */
[----:B------:R-:W-:-:S09]  /*28c0*/  UPRMT UR6, URZ, 0x654, UR6 ;  /* 0x000006543f067896 */ /* 0x000fd20008000006 */
[----:B------:R-:W-:Y:S01]  /*28d0*/  SYNCS.ARRIVE.TRANS64.RED.A1T0 RZ, [UR6], RZ ;  /* 0x000000ffffff79a7 */ /* 0x000fe20008100406 */
[----:B------:R-:W-:Y:S05]  /*28e0*/  @P1 BRA `(.L_x_27) ;  /* 0x0000000000041947 */ /* 0x000fea0003800000 */
[----:B------:R-:W-:Y:S01]  /*28f0*/  BPT.TRAP 0x1 ;  /* 0x000000040000795c */ /* 0x000fe20000300000 */
.L_x_27:
[----:B------:R-:W-:Y:S01]  /*2900*/  UIADD3 UR9, UR9, 0x1, URZ ;  /* 0x0000000109097890 */ /* 0x000fe2000fffe03f */
[C---:B------:R-:W-:Y:S01]  /*2910*/  ISETP.GT.AND P1, PT, R0.reuse, 0x1, PT ;  /* 0x000000010000780c */ /* 0x040fe20003f24270 */
[----:B------:R-:W-:Y:S01]  /*2920*/  UIADD3 UR7, UR7, 0x1, URZ ;  /* 0x0000000107077890 */ /* 0x000fe2000fffe03f */
[----:B------:R-:W-:Y:S01]  /*2930*/  VIADD R0, R0, 0xffffffff ;  /* 0xffffffff00007836 */ /* 0x000fe20000000000 */
[----:B------:R-:W-:Y:S02]  /*2940*/  UISETP.NE.AND UP0, UPT, UR9, 0x5, UPT ;  /* 0x000000050900788c */ /* 0x000fe4000bf05270 */
[----:B------:R-:W-:Y:S02]  /*2950*/  UISETP.NE.AND UP1, UPT, UR7, 0x5, UPT ;  /* 0x000000050700788c */ /* 0x000fe4000bf25270 */
[----:B------:R-:W-:Y:S02]  /*2960*/  USEL UR6, URZ, 0x1, UP0 ;  /* 0x000000013f067887 */ /* 0x000fe40008000000 */
[----:B------:R-:W-:-:S02]  /*2970*/  USEL UR9, UR9, URZ, UP0 ;  /* 0x0000003f09097287 */ /* 0x000fc40008000000 */
[----:B------:R-:W-:Y:S02]  /*2980*/  USEL UR7, UR7, URZ, UP1 ;  /* 0x0000003f07077287 */ /* 0x000fe40008800000 */
[----:B------:R-:W-:Y:S01]  /*2990*/  LOP3.LUT R5, R5, UR6, RZ, 0x3c, !PT ;  /* 0x0000000605057c12 */ /* 0x000fe2000f8e3cff */
[----:B------:R-:W-:Y:S09]  /*29a0*/  @P1 BRA `(.L_x_28) ;  /* 0xfffffff400841947 */ /* 0x000ff2000383ffff */
.L_x_21:
[----:B-12---:R-:W1:Y:S01]  /*29b0*/  LDC R0, c[0x0][0x28c] ;  /* 0x0000a300ff007b82 */ /* 0x006e620000000800 */
[----:B------:R2:W-:Y:S01]  /*29c0*/  SYNCS.ARRIVE.TRANS64.A1T0 RZ, [R158+UR44], RZ ;  /* 0x000000ff9eff79a7 */ /* 0x0005e2000810002c */
[----:B-1----:R-:W-:-:S13]  /*29d0*/  ISETP.GE.AND P1, PT, R0, 0x1, PT ;  /* 0x000000010000780c */ /* 0x002fda0003f26270 */
[----:B--2---:R-:W-:Y:S05]  /*29e0*/  @!P1 BRA `(.L_x_29) ;  /* 0x0000000000349947 */ /* 0x004fea0003800000 */
[----:B------:R-:W-:Y:S05]  /*29f0*/  @!P0 BRA `(.L_x_30) ;  /* 0x0000000000048947 */ /* 0x000fea0003800000 */
[----:B------:R-:W-:Y:S01]  /*2a00*/  BPT.TRAP 0x1 ;  /* 0x000000040000795c */ /* 0x000fe20000300000 */
.L_x_30:
[----:B------:R-:W-:Y:S01]  /*2a10*/  UIADD3 UR6, UR45, UR36, URZ ;  /* 0x000000242d067290 */ /* 0x000fe2000fffe03f */
[----:B------:R-:W-:-:S03]  /*2a20*/  ISETP.GT.U32.AND P0, PT, R16, 0x1, PT ;  /* 0x000000011000780c */ /* 0x000fc60003f04070 */
[----:B------:R-:W-:-:S04]  /*2a30*/  UIMAD.WIDE.U32 UR4, UR6, -0x33333333, URZ ;  /* 0xcccccccd060478a5 */ /* 0x000fc8000f8e003f */
[----:B------:R-:W-:-:S04]  /*2a40*/  USHF.R.U32.HI UR4, URZ, 0x2, UR5 ;  /* 0x000000023f047899 */ /* 0x000fc80008011605 */
[----:B------:R-:W-:-:S04]  /*2a50*/  UIMAD UR6, UR4, -0x5, UR6 ;  /* 0xfffffffb040678a4 */ /* 0x000fc8000f8e0206 */
[----:B------:R-:W-:-:S04]  /*2a60*/  ULEA UR6, UR6, UR42, 0x3 ;  /* 0x0000002a06067291 */ /* 0x000fc8000f8e183f */
[----:B------:R-:W-:-:S04]  /*2a70*/  UIADD3 UR6, UR6, 0x28, URZ ;  /* 0x0000002806067890 */ /* 0x000fc8000fffe03f */
[----:B------:R-:W-:-:S09]  /*2a80*/  UPRMT UR6, URZ, 0x654, UR6 ;  /* 0x000006543f067896 */ /* 0x000fd20008000006 */
[----:B------:R-:W-:Y:S01]  /*2a90*/  SYNCS.ARRIVE.TRANS64.RED.A1T0 RZ, [UR6], RZ ;  /* 0x000000ffffff79a7 */ /* 0x000fe20008100406 */
[----:B------:R-:W-:Y:S05]  /*2aa0*/  @P0 BRA `(.L_x_29) ;  /* 0x0000000000040947 */ /* 0x000fea0003800000 */
[----:B------:R-:W-:Y:S01]  /*2ab0*/  BPT.TRAP 0x1 ;  /* 0x000000040000795c */ /* 0x000fe20000300000 */
.L_x_29:
[----:B------:R-:W-:Y:S01]  /*2ac0*/  SHF.L.U32 R0, R173, 0x1f, RZ ;  /* 0x0000001fad007819 */ /* 0x000fe200000006ff */
[----:B------:R-:W-:Y:S01]  /*2ad0*/  UIADD3 UR36, UR41, UR36, URZ ;  /* 0x0000002429247290 */ /* 0x000fe2000fffe03f */
[----:B------:R-:W1:Y:S01]  /*2ae0*/  LDC R7, c[0x0][0x288] ;  /* 0x0000a200ff077b82 */ /* 0x000e620000000800 */
[----:B------:R-:W-:Y:S01]  /*2af0*/  UISETP.GE.U32.AND UP1, UPT, UR41, 0x5, UPT ;  /* 0x000000052900788c */ /* 0x000fe2000bf26070 */
[----:B------:R-:W-:Y:S01]  /*2b00*/  IMAD.SHL.U32 R8, R156, 0x2, RZ ;  /* 0x000000029c087824 */ /* 0x000fe200078e00ff */
[----:B------:R-:W-:Y:S02]  /*2b10*/  UISETP.GT.U32.AND UP0, UPT, UR36, 0x4, UPT ;  /* 0x000000042400788c */ /* 0x000fe4000bf04070 */
[----:B------:R-:W-:Y:S02]  /*2b20*/  UIMAD.WIDE.U32 UR4, UR36, -0x33333333, URZ ;  /* 0xcccccccd240478a5 */ /* 0x000fe4000f8e003f */
[----:B------:R-:W-:Y:S01]  /*2b30*/  UISETP.LT.U32.AND UP0, UPT, UR41, 0x5, UP0 ;  /* 0x000000052900788c */ /* 0x000fe20008701070 */
[----:B------:R-:W2:Y:S01]  /*2b40*/  SYNCS.PHASECHK.TRANS64.TRYWAIT P0, [R157+UR43+0x10], R0 ;  /* 0x000010009d0075a7 */ /* 0x000ea2000800016b */
[----:B------:R-:W-:Y:S01]  /*2b50*/  USHF.R.U32.HI UR4, URZ, 0x2, UR5 ;  /* 0x000000023f047899 */ /* 0x000fe20008011605 */
[----:B------:R-:W-:Y:S01]  /*2b60*/  SHF.R.S32.HI R9, RZ, 0x1f, R8 ;  /* 0x0000001fff097819 */ /* 0x000fe20000011408 */
[----:B------:R-:W-:-:S02]  /*2b70*/  USEL UR6, URZ, 0x1, !UP0 ;  /* 0x000000013f067887 */ /* 0x000fc4000c000000 */
[----:B------:R-:W-:Y:S02]  /*2b80*/  UIMAD UR36, UR4, -0x5, UR36 ;  /* 0xfffffffb042478a4 */ /* 0x000fe4000f8e0224 */
[----:B------:R-:W-:-:S04]  /*2b90*/  ULOP3.LUT UR40, UR40, UR6, URZ, 0x3c, !UPT ;  /* 0x0000000628287292 */ /* 0x000fc8000f8e3c3f */
[----:B------:R-:W-:Y:S01]  /*2ba0*/  @UP1 ULOP3.LUT UR40, UR40, 0x1, UR4, 0x78, !UPT ;  /* 0x0000000128281892 */ /* 0x000fe2000f8e7804 */
[----:B-12---:R-:W-:Y:S11]  /*2bb0*/  @!P0 BRA `(.L_x_31) ;  /* 0x0000009400cc8947 */ /* 0x006ff60003800000 */
.L_x_314:
[----:B------:R-:W-:Y:S01]  /*2bc0*/  IMAD.SHL.U32 R6, R19, 0x40, RZ ;  /* 0x0000004013067824 */ /* 0x000fe200078e00ff */
[----:B------:R-:W-:Y:S01]  /*2bd0*/  ULDC UR6, c[0x0][0x284] ;  /* 0x0000a10000067ab9 */ /* 0x000fe20000000800 */
[----:B0-----:R-:W-:Y:S01]  /*2be0*/  IMAD.SHL.U32 R12, R22, 0x100, RZ ;  /* 0x00000100160c7824 */ /* 0x001fe200078e00ff */
[----:B------:R-:W-:Y:S01]  /*2bf0*/  SHF.R.S32.HI R167, RZ, 0x1f, R2 ;  /* 0x0000001fffa77819 */ /* 0x000fe20000011402 */
[----:B------:R-:W-:Y:S01]  /*2c00*/  ULDC.64 UR4, c[0x0][0x5d0] ;  /* 0x0001740000047ab9 */ /* 0x000fe20000000a00 */
[----:B------:R-:W-:Y:S01]  /*2c10*/  ISETP.GE.AND P0, PT, R6, UR6, PT ;  /* 0x0000000606007c0c */ /* 0x000fe2000bf06270 */
[----:B------:R-:W-:Y:S01]  /*2c20*/  IMAD.WIDE.U32 R4, R2, UR4, R8 ;  /* 0x0000000402047c25 */ /* 0x000fe2000f8e0008 */
[----:B------:R-:W-:Y:S02]  /*2c30*/  SHF.R.S32.HI R13, RZ, 0x1f, R12 ;  /* 0x0000001fff0d7819 */ /* 0x000fe4000001140c */
[C---:B------:R-:W-:Y:S01]  /*2c40*/  ISETP.GE.OR P0, PT, R12.reuse, R7, P0 ;  /* 0x000000070c00720c */ /* 0x040fe20000706670 */
[----:B------:R-:W-:Y:S01]  /*2c50*/  IMAD R3, R167, UR4, RZ ;  /* 0x00000004a7037c24 */ /* 0x000fe2000f8e02ff */
[----:B------:R-:W-:-:S03]  /*2c60*/  IADD3 R164, P1, R12, R4, RZ ;  /* 0x000000040ca47210 */ /* 0x000fc60007f3e0ff */
[----:B------:R-:W-:-:S05]  /*2c70*/  IMAD R3, R2, UR5, R3 ;  /* 0x0000000502037c24 */ /* 0x000fca000f8e0203 */
[----:B------:R-:W-:-:S03]  /*2c80*/  IADD3.X R165, R13, R5, R3, P1, !PT ;  /* 0x000000050da57210 */ /* 0x000fc60000ffe403 */
[----:B------:R-:W-:Y:S05]  /*2c90*/  @P0 BRA `(.L_x_32) ;  /* 0x0000007c00000947 */ /* 0x000fea0003800000 */
[----:B------:R-:W0:Y:S01]  /*2ca0*/  LDC.64 R10, c[0x0][0x5c8] ;  /* 0x00017200ff0a7b82 */ /* 0x000e220000000a00 */
[----:B-----5:R-:W-:Y:S01]  /*2cb0*/  FSETP.NEU.AND P0, PT, R152, RZ, PT ;  /* 0x000000ff9800720b */ /* 0x020fe20003f0d000 */
[----:B------:R-:W-:Y:S01]  /*2cc0*/  IMAD R3, R156, -0x2, R7 ;  /* 0xfffffffe9c037824 */ /* 0x000fe200078e0207 */
[----:B------:R-:W-:Y:S01]  /*2cd0*/  BSSY B0, `(.L_x_32) ;  /* 0x00007bc000007945 */ /* 0x000fe20003800000 */
[----:B------:R-:W-:-:S04]  /*2ce0*/  IMAD.WIDE R162, R19, 0x40, R154 ;  /* 0x0000004013a27825 */ /* 0x000fc800078e029a */
[----:B-1----:R-:W-:Y:S02]  /*2cf0*/  IMAD.IADD R0, R3, 0x1, -R12 ;  /* 0x0000000103007824 */ /* 0x002fe400078e0a0c */
[----:B------:R-:W-:-:S03]  /*2d00*/  IMAD.IADD R3, R161, 0x1, -R6 ;  /* 0x00000001a1037824 */ /* 0x000fc600078e0a06 */
[----:B------:R-:W-:-:S04]  /*2d10*/  ISETP.GT.AND P1, PT, R0, RZ, PT ;  /* 0x000000ff0000720c */ /* 0x000fc80003f24270 */
[----:B------:R-:W-:Y:S01]  /*2d20*/  ISETP.GT.AND P2, PT, R3, RZ, P1 ;  /* 0x000000ff0300720c */ /* 0x000fe20000f44270 */
[-C--:B0-----:R-:W-:Y:S02]  /*2d30*/  IMAD R4, R163, R10.reuse, RZ ;  /* 0x0000000aa3047224 */ /* 0x081fe400078e02ff */
[----:B------:R-:W-:-:S04]  /*2d40*/  IMAD.WIDE.U32 R164, R162, R10, R164 ;  /* 0x0000000aa2a47225 */ /* 0x000fc800078e00a4 */
[----:B------:R-:W-:-:S04]  /*2d50*/  IMAD R5, R162, R11, R4 ;  /* 0x0000000ba2057224 */ /* 0x000fc800078e0204 */
[----:B------:R-:W-:Y:S01]  /*2d60*/  IMAD.IADD R177, R165, 0x1, R5 ;  /* 0x00000001a5b17824 */ /* 0x000fe200078e0205 */
[----:B------:R-:W-:Y:S06]  /*2d70*/  @!P0 BRA `(.L_x_33) ;  /* 0x0000005400948947 */ /* 0x000fec0003800000 */
[----:B------:R-:W0:Y:S01]  /*2d80*/  LDC.64 R20, c[0x0][0x5b8] ;  /* 0x00016e00ff147b82 */ /* 0x000e220000000a00 */
[----:B------:R-:W-:-:S07]  /*2d90*/  ULDC.64 UR4, c[0x0][0x5c0] ;  /* 0x0001700000047ab9 */ /* 0x000fce0000000a00 */
[----:B------:R-:W1:Y:S08]  /*2da0*/  LDC.64 R174, c[0x0][0x5b0] ;  /* 0x00016c00ffae7b82 */ /* 0x000e700000000a00 */
[----:B------:R-:W2:Y:S01]  /*2db0*/  LDC.64 R14, c[0x0][0x5a8] ;  /* 0x00016a00ff0e7b82 */ /* 0x000ea20000000a00 */
[-C--:B0-----:R-:W-:Y:S02]  /*2dc0*/  IMAD R6, R167, R20.reuse, RZ ;  /* 0x00000014a7067224 */ /* 0x081fe400078e02ff */
[----:B------:R-:W-:-:S04]  /*2dd0*/  IMAD.WIDE.U32 R4, R2, R20, R8 ;  /* 0x0000001402047225 */ /* 0x000fc800078e0008 */
[----:B------:R-:W-:Y:S01]  /*2de0*/  IMAD R165, R2, R21, R6 ;  /* 0x0000001502a57224 */ /* 0x000fe200078e0206 */
[----:B------:R-:W-:Y:S01]  /*2df0*/  IADD3 R166, P0, R12, R4, RZ ;  /* 0x000000040ca67210 */ /* 0x000fe20007f1e0ff */
[----:B-1----:R-:W-:-:S03]  /*2e00*/  IMAD R4, R163, R174, RZ ;  /* 0x000000aea3047224 */ /* 0x002fc600078e02ff */
[----:B------:R-:W-:Y:S01]  /*2e10*/  IADD3.X R167, R13, R5, R165, P0, !PT ;  /* 0x000000050da77210 */ /* 0x000fe200007fe4a5 */
[C---:B------:R-:W-:Y:S02]  /*2e20*/  IMAD R163, R162.reuse, R175, R4 ;  /* 0x000000afa2a37224 */ /* 0x040fe400078e0204 */
[----:B------:R-:W-:-:S04]  /*2e30*/  IMAD.WIDE.U32 R4, R162, R174, R166 ;  /* 0x000000aea2047225 */ /* 0x000fc800078e00a6 */
[----:B------:R-:W-:Y:S01]  /*2e40*/  IMAD.IADD R5, R5, 0x1, R163 ;  /* 0x0000000105057824 */ /* 0x000fe200078e02a3 */
[----:B--2---:R-:W-:-:S04]  /*2e50*/  LEA R6, P0, R4, R14, 0x2 ;  /* 0x0000000e04067211 */ /* 0x004fc800078010ff */
[----:B------:R-:W-:-:S05]  /*2e60*/  LEA.HI.X R7, R4, R15, R5, 0x2, P0 ;  /* 0x0000000f04077211 */ /* 0x000fca00000f1405 */
[----:B------:R0:W2:Y:S01]  /*2e70*/  @P2 LDG.E.LTC128B R19, desc[UR38][R6.64] ;  /* 0x0000002606132981 */ /* 0x0000a2000c1e1920 */
[----:B------:R-:W-:Y:S01]  /*2e80*/  IMAD.WIDE.U32 R4, R162, R174, R12 ;  /* 0x000000aea2047225 */ /* 0x000fe200078e000c */
[C---:B------:R-:W-:Y:S01]  /*2e90*/  SHF.L.U64.HI R171, R174.reuse, 0x3, R175 ;  /* 0x00000003aeab7819 */ /* 0x040fe200000102af */
[----:B------:R-:W-:Y:S02]  /*2ea0*/  BSSY B1, `(.L_x_34) ;  /* 0x0000014000017945 */ /* 0x000fe40003800000 */
[----:B------:R-:W-:Y:S01]  /*2eb0*/  IMAD.SHL.U32 R170, R174, 0x8, RZ ;  /* 0x00000008aeaa7824 */ /* 0x000fe200078e00ff */
[----:B------:R-:W-:Y:S02]  /*2ec0*/  IADD3 R168, P0, R8, R4, RZ ;  /* 0x0000000408a87210 */ /* 0x000fe40007f1e0ff */
[----:B------:R-:W-:Y:S01]  /*2ed0*/  LEA R4, P3, R164, UR4, 0x2 ;  /* 0x00000004a4047c11 */ /* 0x000fe2000f8610ff */
[----:B------:R-:W-:Y:S01]  /*2ee0*/  IMAD.WIDE.U32 R170, R162, R174, R170 ;  /* 0x000000aea2aa7225 */ /* 0x000fe200078e00aa */
[----:B------:R-:W-:-:S02]  /*2ef0*/  IADD3.X R169, R9, R163, R5, P0, !PT ;  /* 0x000000a309a97210 */ /* 0x000fc400007fe405 */
[----:B------:R-:W-:Y:S02]  /*2f00*/  LEA.HI.X R5, R164, UR5, R177, 0x2, P3 ;  /* 0x00000005a4057c11 */ /* 0x000fe400098f14b1 */
[----:B------:R-:W-:Y:S01]  /*2f10*/  ISETP.GT.AND P0, PT, R0, 0x1, PT ;  /* 0x000000010000780c */ /* 0x000fe20003f04270 */
[----:B------:R-:W-:-:S03]  /*2f20*/  IMAD.WIDE.U32 R168, R2, R20, R168 ;  /* 0x0000001402a87225 */ /* 0x000fc600078e00a8 */
[----:B------:R-:W-:Y:S01]  /*2f30*/  ISETP.GT.AND P3, PT, R3, RZ, P0 ;  /* 0x000000ff0300720c */ /* 0x000fe20000764270 */
[----:B0-----:R-:W-:Y:S01]  /*2f40*/  IMAD.IADD R7, R165, 0x1, R169 ;  /* 0x00000001a5077824 */ /* 0x001fe200078e02a9 */
[----:B------:R-:W-:-:S04]  /*2f50*/  LEA R6, P4, R168, R14, 0x2 ;  /* 0x0000000ea8067211 */ /* 0x000fc800078810ff */
[----:B------:R-:W-:Y:S02]  /*2f60*/  LEA.HI.X R7, R168, R15, R7, 0x2, P4 ;  /* 0x0000000fa8077211 */ /* 0x000fe400020f1407 */
[----:B--2---:R-:W-:-:S05]  /*2f70*/  LOP3.LUT R21, R19, 0xffffe000, RZ, 0xc0, !PT ;  /* 0xffffe00013157812 */ /* 0x004fca00078ec0ff */
[----:B------:R-:W-:-:S04]  /*2f80*/  FMUL R21, R21, R152 ;  /* 0x0000009815157220 */ /* 0x000fc80000400000 */
[----:B------:R-:W-:-:S05]  /*2f90*/  FFMA R21, R24, R153, R21 ;  /* 0x0000009918157223 */ /* 0x000fca0000000015 */
[----:B------:R-:W-:-:S05]  /*2fa0*/  F2FP.TF32.F32.PACK_B R21, R21 ;  /* 0x00000015ff15723e */ /* 0x000fca00024050ff */
[----:B------:R0:W-:Y:S01]  /*2fb0*/  @P2 STG.E desc[UR38][R4.64], R21 ;  /* 0x0000001504002986 */ /* 0x0001e2000c101926 */
[----:B------:R-:W-:Y:S05]  /*2fc0*/  @!P3 BRA `(.L_x_35) ;  /* 0x000000000004b947 */ /* 0x000fea0003800000 */
[----:B------:R1:W5:Y:S02]  /*2fd0*/  LDG.E.LTC128B R19, desc[UR38][R6.64+0x4] ;  /* 0x0000042606137981 */ /* 0x000364000c1e1920 */
.L_x_35:
[----:B------:R-:W-:Y:S05]  /*2fe0*/  BSYNC B1 ;  /* 0x0000000000017941 */ /* 0x000fea0003800000 */
.L_x_34:
[----:B0----5:R-:W-:Y:S01]  /*2ff0*/  LOP3.LUT R21, R19, 0xffffe000, RZ, 0xc0, !PT ;  /* 0xffffe00013157812 */ /* 0x021fe200078ec0ff */
[----:B------:R-:W-:Y:S01]  /*3000*/  IMAD.IADD R169, R163, 0x1, R171 ;  /* 0x00000001a3a97824 */ /* 0x000fe200078e02ab */
[----:B------:R-:W-:Y:S02]  /*3010*/  IADD3 R162, P2, R166, R170, RZ ;  /* 0x000000aaa6a27210 */ /* 0x000fe40007f5e0ff */
[----:B------:R-:W-:Y:S01]  /*3020*/  ISETP.GT.AND P1, PT, R3, 0x8, P1 ;  /* 0x000000080300780c */ /* 0x000fe20000f24270 */
[----:B------:R-:W-:Y:S02]  /*3030*/  FMUL R22, R21, R152 ;  /* 0x0000009815167220 */ /* 0x000fe40000400000 */
[----:B------:R-:W-:Y:S01]  /*3040*/  IMAD.X R166, R169, 0x1, R167, P2 ;  /* 0x00000001a9a67824 */ /* 0x000fe200010e06a7 */
[----:B------:R-:W-:Y:S01]  /*3050*/  LEA R24, P2, R162, R14, 0x2 ;  /* 0x0000000ea2187211 */ /* 0x000fe200078410ff */
[----:B------:R-:W-:-:S03]  /*3060*/  FFMA R163, R25, R153, R22 ;  /* 0x0000009919a37223 */ /* 0x000fc60000000016 */
[----:B------:R-:W-:Y:S02]  /*3070*/  LEA.HI.X R25, R162, R15, R166, 0x2, P2 ;  /* 0x0000000fa2197211 */ /* 0x000fe400010f14a6 */
[----:B------:R-:W-:-:S05]  /*3080*/  F2FP.TF32.F32.PACK_B R163, R163 ;  /* 0x000000a3ffa3723e */ /* 0x000fca00024050ff */
[----:B------:R0:W-:Y:S04]  /*3090*/  @P3 STG.E desc[UR38][R4.64+0x4], R163 ;  /* 0x000004a304003986 */ /* 0x0001e8000c101926 */
[----:B------:R-:W2:Y:S01]  /*30a0*/  @P1 LDG.E.LTC128B R19, desc[UR38][R24.64] ;  /* 0x0000002618131981 */ /* 0x000ea2000c1e1920 */
[----:B------:R-:W-:Y:S01]  /*30b0*/  IADD3 R8, P2, P3, R8, R170, R12 ;  /* 0x000000aa08087210 */ /* 0x000fe20007b5e00c */
[----:B------:R-:W-:Y:S01]  /*30c0*/  BSSY B1, `(.L_x_36) ;  /* 0x0000011000017945 */ /* 0x000fe20003800000 */
[C---:B------:R-:W-:Y:S02]  /*30d0*/  SHF.L.U64.HI R11, R10.reuse, 0x5, R11 ;  /* 0x000000050a0b7819 */ /* 0x040fe4000001020b */
[----:B------:R-:W-:Y:S02]  /*30e0*/  IADD3.X R9, R9, R169, R13, P2, P3 ;  /* 0x000000a909097210 */ /* 0x000fe400017e640d */
[----:B------:R-:W-:-:S02]  /*30f0*/  LEA R10, P2, R10, R4, 0x5 ;  /* 0x000000040a0a7211 */ /* 0x000fc400078428ff */
[----:B------:R-:W-:Y:S01]  /*3100*/  ISETP.GT.AND P0, PT, R3, 0x8, P0 ;  /* 0x000000080300780c */ /* 0x000fe20000704270 */
[----:B------:R-:W-:-:S04]  /*3110*/  IMAD.WIDE.U32 R20, R2, R20, R8 ;  /* 0x0000001402147225 */ /* 0x000fc800078e0008 */
[----:B------:R-:W-:Y:S01]  /*3120*/  IMAD.X R11, R11, 0x1, R5, P2 ;  /* 0x000000010b0b7824 */ /* 0x000fe200010e0605 */
[----:B------:R-:W-:Y:S01]  /*3130*/  LEA R8, P3, R20, R14, 0x2 ;  /* 0x0000000e14087211 */ /* 0x000fe200078610ff */
[----:B------:R-:W-:-:S05]  /*3140*/  IMAD.IADD R2, R165, 0x1, R21 ;  /* 0x00000001a5027824 */ /* 0x000fca00078e0215 */
        /* <DEDUP_REMOVED lines=8> */
.L_x_37:
[----:B------:R-:W-:Y:S05]  /*31d0*/  BSYNC B1 ;  /* 0x0000000000017941 */ /* 0x000fea0003800000 */
.L_x_36:
[----:B0----5:R-:W-:Y:S01]  /*31e0*/  LOP3.LUT R13, R19, 0xffffe000, RZ, 0xc0, !PT ;  /* 0xffffe000130d7812 */ /* 0x021fe200078ec0ff */
[----:B------:R-:W-:Y:S01]  /*31f0*/  BSSY B1, `(.L_x_38) ;  /* 0x0000009000017945 */ /* 0x000fe20003800000 */
[----:B------:R-:W-:-:S03]  /*3200*/  ISETP.GT.AND P1, PT, R0, 0x8, PT ;  /* 0x000000080000780c */ /* 0x000fc60003f24270 */
[----:B------:R-:W-:Y:S01]  /*3210*/  FMUL R2, R13, R152 ;  /* 0x000000980d027220 */ /* 0x000fe20000400000 */
[----:B------:R-:W-:-:S03]  /*3220*/  ISETP.GT.AND P2, PT, R3, RZ, P1 ;  /* 0x000000ff0300720c */ /* 0x000fc60000f44270 */
[----:B------:R-:W-:-:S05]  /*3230*/  FFMA R27, R27, R153, R2 ;  /* 0x000000991b1b7223 */ /* 0x000fca0000000002 */
[----:B------:R-:W-:-:S05]  /*3240*/  F2FP.TF32.F32.PACK_B R27, R27 ;  /* 0x0000001bff1b723e */ /* 0x000fca00024050ff */
[----:B------:R0:W-:Y:S01]  /*3250*/  @P0 STG.E desc[UR38][R10.64+0x4], R27 ;  /* 0x0000041b0a000986 */ /* 0x0001e2000c101926 */
[----:B------:R-:W-:Y:S05]  /*3260*/  @!P2 BRA `(.L_x_39) ;  /* 0x000000000004a947 */ /* 0x000fea0003800000 */
[----:B------:R3:W5:Y:S02]  /*3270*/  LDG.E.LTC128B R19, desc[UR38][R6.64+0x20] ;  /* 0x0000202606137981 */ /* 0x000764000c1e1920 */
.L_x_39:
[----:B------:R-:W-:Y:S05]  /*3280*/  BSYNC B1 ;  /* 0x0000000000017941 */ /* 0x000fea0003800000 */
.L_x_38:
[----:B-----5:R-:W-:Y:S01]  /*3290*/  LOP3.LUT R13, R19, 0xffffe000, RZ, 0xc0, !PT ;  /* 0xffffe000130d7812 */ /* 0x020fe200078ec0ff */
        /* <DEDUP_REMOVED lines=9> */
.L_x_41:
[----:B------:R-:W-:Y:S05]  /*3330*/  BSYNC B1 ;  /* 0x0000000000017941 */ /* 0x000fea0003800000 */
.L_x_40:
[----:B----45:R-:W-:Y:S01]  /*3340*/  LOP3.LUT R13, R19, 0xffffe000, RZ, 0xc0, !PT ;  /* 0xffffe000130d7812 */ /* 0x030fe200078ec0ff */
[----:B------:R-:W-:Y:S01]  /*3350*/  BSSY B1, `(.L_x_42) ;  /* 0x0000008000017945 */ /* 0x000fe20003800000 */
[----:B------:R-:W-:-:S03]  /*3360*/  ISETP.GT.AND P1, PT, R3, 0x8, P1 ;  /* 0x000000080300780c */ /* 0x000fc60000f24270 */
[----:B------:R-:W-:-:S04]  /*3370*/  FMUL R2, R13, R152 ;  /* 0x000000980d027220 */ /* 0x000fc80000400000 */
[----:B------:R-:W-:-:S05]  /*3380*/  FFMA R29, R29, R153, R2 ;  /* 0x000000991d1d7223 */ /* 0x000fca0000000002 */
[----:B------:R-:W-:-:S05]  /*3390*/  F2FP.TF32.F32.PACK_B R29, R29 ;  /* 0x0000001dff1d723e */ /* 0x000fca00024050ff */
[----:B------:R4:W-:Y:S01]  /*33a0*/  @P3 STG.E desc[UR38][R4.64+0x24], R29 ;  /* 0x0000241d04003986 */ /* 0x0009e2000c101926 */
[----:B------:R-:W-:Y:S05]  /*33b0*/  @!P1 BRA `(.L_x_43) ;  /* 0x0000000000049947 */ /* 0x000fea0003800000 */
[----:B------:R0:W5:Y:S02]  /*33c0*/  LDG.E.LTC128B R19, desc[UR38][R8.64+0x20] ;  /* 0x0000202608137981 */ /* 0x000164000c1e1920 */
.L_x_43:
[----:B------:R-:W-:Y:S05]  /*33d0*/  BSYNC B1 ;  /* 0x0000000000017941 */ /* 0x000fea0003800000 */
.L_x_42:
[----:B-----5:R-:W-:Y:S01]  /*33e0*/  LOP3.LUT R13, R19, 0xffffe000, RZ, 0xc0, !PT ;  /* 0xffffe000130d7812 */ /* 0x020fe200078ec0ff */
        /* <DEDUP_REMOVED lines=8> */
.L_x_45:
[----:B------:R-:W-:Y:S05]  /*3470*/  BSYNC B1 ;  /* 0x0000000000017941 */ /* 0x000fea0003800000 */
.L_x_44:
        /* <DEDUP_REMOVED lines=10> */
.L_x_47:
[----:B------:R-:W-:Y:S05]  /*3520*/  BSYNC B1 ;  /* 0x0000000000017941 */ /* 0x000fea0003800000 */
.L_x_46:
        /* <DEDUP_REMOVED lines=10> */
.L_x_49:
[----:B------:R-:W-:Y:S05]  /*35d0*/  BSYNC B1 ;  /* 0x0000000000017941 */ /* 0x000fea0003800000 */
.L_x_48:
[----:B0----5:R-:W-:Y:S01]  /*35e0*/  LOP3.LUT R13, R19, 0xffffe000, RZ, 0xc0, !PT ;  /* 0xffffe000130d7812 */ /* 0x021fe200078ec0ff */
        /* <DEDUP_REMOVED lines=8> */
.L_x_51:
[----:B------:R-:W-:Y:S05]  /*3670*/  BSYNC B1 ;  /* 0x0000000000017941 */ /* 0x000fea0003800000 */
.L_x_50:
        /* <DEDUP_REMOVED lines=9> */
.L_x_53:
[----:B------:R-:W-:Y:S05]  /*3710*/  BSYNC B1 ;  /* 0x0000000000017941 */ /* 0x000fea0003800000 */
.L_x_52:
        /* <DEDUP_REMOVED lines=10> */
.L_x_55:
[----:B------:R-:W-:Y:S05]  /*37c0*/  BSYNC B1 ;  /* 0x0000000000017941 */ /* 0x000fea0003800000 */
.L_x_54:
        /* <DEDUP_REMOVED lines=10> */
.L_x_57:
[----:B------:R-:W-:Y:S05]  /*3870*/  BSYNC B1 ;  /* 0x0000000000017941 */ /* 0x000fea0003800000 */
.L_x_56:
        /* <DEDUP_REMOVED lines=9> */
.L_x_59:
[----:B------:R-:W-:Y:S05]  /*3910*/  BSYNC B1 ;  /* 0x0000000000017941 */ /* 0x000fea0003800000 */
.L_x_58:
        /* <DEDUP_REMOVED lines=9> */
.L_x_61:
[----:B------:R-:W-:Y:S05]  /*39b0*/  BSYNC B1 ;  /* 0x0000000000017941 */ /* 0x000fea0003800000 */
.L_x_60:
        /* <DEDUP_REMOVED lines=10> */
.L_x_63:
[----:B------:R-:W-:Y:S05]  /*3a60*/  BSYNC B1 ;  /* 0x0000000000017941 */ /* 0x000fea0003800000 */
.L_x_62:
        /* <DEDUP_REMOVED lines=10> */
.L_x_65:
[----:B------:R-:W-:Y:S05]  /*3b10*/  BSYNC B1 ;  /* 0x0000000000017941 */ /* 0x000fea0003800000 */
.L_x_64:
        /* <DEDUP_REMOVED lines=9> */
.L_x_67:
[----:B------:R-:W-:Y:S05]  /*3bb0*/  BSYNC B1 ;  /* 0x0000000000017941 */ /* 0x000fea0003800000 */
.L_x_66:
        /* <DEDUP_REMOVED lines=9> */
.L_x_69:
[----:B------:R-:W-:Y:S05]  /*3c50*/  BSYNC B1 ;  /* 0x0000000000017941 */ /* 0x000fea0003800000 */
.L_x_68:
        /* <DEDUP_REMOVED lines=10> */
.L_x_71:
[----:B------:R-:W-:Y:S05]  /*3d00*/  BSYNC B1 ;  /* 0x0000000000017941 */ /* 0x000fea0003800000 */
.L_x_70:
        /* <DEDUP_REMOVED lines=10> */
.L_x_73:
[----:B------:R-:W-:Y:S05]  /*3db0*/  BSYNC B1 ;  /* 0x0000000000017941 */ /* 0x000fea0003800000 */
.L_x_72:
        /* <DEDUP_REMOVED lines=9> */
.L_x_75:
[----:B------:R-:W-:Y:S05]  /*3e50*/  BSYNC B1 ;  /* 0x0000000000017941 */ /* 0x000fea0003800000 */
.L_x_74:
        /* <DEDUP_REMOVED lines=9> */
.L_x_77:
[----:B------:R-:W-:Y:S05]  /*3ef0*/  BSYNC B1 ;  /* 0x0000000000017941 */ /* 0x000fea0003800000 */
.L_x_76:
        /* <DEDUP_REMOVED lines=10> */
.L_x_79:
[----:B------:R-:W-:Y:S05]  /*3fa0*/  BSYNC B1 ;  /* 0x0000000000017941 */ /* 0x000fea0003800000 */
.L_x_78:
        /* <DEDUP_REMOVED lines=10> */
.L_x_81:
[----:B------:R-:W-:Y:S05]  /*4050*/  BSYNC B1 ;  /* 0x0000000000017941 */ /* 0x000fea0003800000 */
.L_x_80:
        /* <DEDUP_REMOVED lines=9> */
.L_x_83:
[----:B------:R-:W-:Y:S05]  /*40f0*/  BSYNC B1 ;  /* 0x0000000000017941 */ /* 0x000fea0003800000 */
.L_x_82:
        /* <DEDUP_REMOVED lines=9> */
.L_x_85:
[----:B------:R-:W-:Y:S05]  /*4190*/  BSYNC B1 ;  /* 0x0000000000017941 */ /* 0x000fea0003800000 */
.L_x_84:
        /* <DEDUP_REMOVED lines=10> */
.L_x_87:
[----:B------:R-:W-:Y:S05]  /*4240*/  BSYNC B1 ;  /* 0x0000000000017941 */ /* 0x000fea0003800000 */
.L_x_86:
        /* <DEDUP_REMOVED lines=10> */
.L_x_89:
[----:B------:R-:W-:Y:S05]  /*42f0*/  BSYNC B1 ;  /* 0x0000000000017941 */ /* 0x000fea0003800000 */
.L_x_88:
        /* <DEDUP_REMOVED lines=9> */
.L_x_91:
[----:B------:R-:W-:Y:S05]  /*4390*/  BSYNC B1 ;  /* 0x0000000000017941 */ /* 0x000fea0003800000 */
.L_x_90:
        /* <DEDUP_REMOVED lines=9> */
.L_x_93:
[----:B------:R-:W-:Y:S05]  /*4430*/  BSYNC B1 ;  /* 0x0000000000017941 */ /* 0x000fea0003800000 */
.L_x_92:
        /* <DEDUP_REMOVED lines=10> */
.L_x_95:
[----:B------:R-:W-:Y:S05]  /*44e0*/  BSYNC B1 ;  /* 0x0000000000017941 */ /* 0x000fea0003800000 */
.L_x_94:
        /* <DEDUP_REMOVED lines=10> */
.L_x_97:
[----:B------:R-:W-:Y:S05]  /*4590*/  BSYNC B1 ;  /* 0x0000000000017941 */ /* 0x000fea0003800000 */
.L_x_96:
        /* <DEDUP_REMOVED lines=9> */
.L_x_99:
[----:B------:R-:W-:Y:S05]  /*4630*/  BSYNC B1 ;  /* 0x0000000000017941 */ /* 0x000fea0003800000 */
.L_x_98:
        /* <DEDUP_REMOVED lines=9> */
.L_x_101:
[----:B------:R-:W-:Y:S05]  /*46d0*/  BSYNC B1 ;  /* 0x0000000000017941 */ /* 0x000fea0003800000 */
.L_x_100:
        /* <DEDUP_REMOVED lines=10> */
.L_x_103:
[----:B------:R-:W-:Y:S05]  /*4780*/  BSYNC B1 ;  /* 0x0000000000017941 */ /* 0x000fea0003800000 */
.L_x_102:
        /* <DEDUP_REMOVED lines=10> */
.L_x_105:
[----:B------:R-:W-:Y:S05]  /*4830*/  BSYNC B1 ;  /* 0x0000000000017941 */ /* 0x000fea0003800000 */
.L_x_104:
        /* <DEDUP_REMOVED lines=9> */
.L_x_107:
[----:B------:R-:W-:Y:S05]  /*48d0*/  BSYNC B1 ;  /* 0x0000000000017941 */ /* 0x000fea0003800000 */
.L_x_106:
        /* <DEDUP_REMOVED lines=9> */
.L_x_109:
[----:B------:R-:W-:Y:S05]  /*4970*/  BSYNC B1 ;  /* 0x0000000000017941 */ /* 0x000fea0003800000 */
.L_x_108:
        /* <DEDUP_REMOVED lines=10> */
.L_x_111:
[----:B------:R-:W-:Y:S05]  /*4a20*/  BSYNC B1 ;  /* 0x0000000000017941 */ /* 0x000fea0003800000 */
.L_x_110:
        /* <DEDUP_REMOVED lines=10> */
.L_x_113:
[----:B------:R-:W-:Y:S05]  /*4ad0*/  BSYNC B1 ;  /* 0x0000000000017941 */ /* 0x000fea0003800000 */
.L_x_112:
        /* <DEDUP_REMOVED lines=9> */
.L_x_115:
[----:B------:R-:W-:Y:S05]  /*4b70*/  BSYNC B1 ;  /* 0x0000000000017941 */ /* 0x000fea0003800000 */
.L_x_114:
        /* <DEDUP_REMOVED lines=9> */
.L_x_117:
[----:B------:R-:W-:Y:S05]  /*4c10*/  BSYNC B1 ;  /* 0x0000000000017941 */ /* 0x000fea0003800000 */
.L_x_116:
        /* <DEDUP_REMOVED lines=10> */
.L_x_119:
[----:B------:R-:W-:Y:S05]  /*4cc0*/  BSYNC B1 ;  /* 0x0000000000017941 */ /* 0x000fea0003800000 */
.L_x_118:
        /* <DEDUP_REMOVED lines=10> */
.L_x_121:
[----:B------:R-:W-:Y:S05]  /*4d70*/  BSYNC B1 ;  /* 0x0000000000017941 */ /* 0x000fea0003800000 */
.L_x_120:
        /* <DEDUP_REMOVED lines=9> */
.L_x_123:
[----:B------:R-:W-:Y:S05]  /*4e10*/  BSYNC B1 ;  /* 0x0000000000017941 */ /* 0x000fea0003800000 */
.L_x_122:
        /* <DEDUP_REMOVED lines=9> */
.L_x_125:
[----:B------:R-:W-:Y:S05]  /*4eb0*/  BSYNC B1 ;  /* 0x0000000000017941 */ /* 0x000fea0003800000 */
.L_x_124:
        /* <DEDUP_REMOVED lines=10> */
.L_x_127:
[----:B------:R-:W-:Y:S05]  /*4f60*/  BSYNC B1 ;  /* 0x0000000000017941 */ /* 0x000fea0003800000 */
.L_x_126:
        /* <DEDUP_REMOVED lines=10> */
.L_x_129:
[----:B------:R-:W-:Y:S05]  /*5010*/  BSYNC B1 ;  /* 0x0000000000017941 */ /* 0x000fea0003800000 */
.L_x_128:
        /* <DEDUP_REMOVED lines=9> */
.L_x_131:
[----:B------:R-:W-:Y:S05]  /*50b0*/  BSYNC B1 ;  /* 0x0000000000017941 */ /* 0x000fea0003800000 */
.L_x_130:
        /* <DEDUP_REMOVED lines=9> */
.L_x_133:
[----:B------:R-:W-:Y:S05]  /*5150*/  BSYNC B1 ;  /* 0x0000000000017941 */ /* 0x000fea0003800000 */
.L_x_132:
        /* <DEDUP_REMOVED lines=10> */
.L_x_135:
[----:B------:R-:W-:Y:S05]  /*5200*/  BSYNC B1 ;  /* 0x0000000000017941 */ /* 0x000fea0003800000 */
.L_x_134:
        /* <DEDUP_REMOVED lines=10> */
.L_x_137:
[----:B------:R-:W-:Y:S05]  /*52b0*/  BSYNC B1 ;  /* 0x0000000000017941 */ /* 0x000fea0003800000 */
.L_x_136:
        /* <DEDUP_REMOVED lines=9> */
.L_x_139:
[----:B------:R-:W-:Y:S05]  /*5350*/  BSYNC B1 ;  /* 0x0000000000017941 */ /* 0x000fea0003800000 */
.L_x_138:
        /* <DEDUP_REMOVED lines=9> */
.L_x_141:
[----:B------:R-:W-:Y:S05]  /*53f0*/  BSYNC B1 ;  /* 0x0000000000017941 */ /* 0x000fea0003800000 */
.L_x_140:
        /* <DEDUP_REMOVED lines=10> */
.L_x_143:
[----:B------:R-:W-:Y:S05]  /*54a0*/  BSYNC B1 ;  /* 0x0000000000017941 */ /* 0x000fea0003800000 */
.L_x_142:
        /* <DEDUP_REMOVED lines=10> */
.L_x_145:
[----:B------:R-:W-:Y:S05]  /*5550*/  BSYNC B1 ;  /* 0x0000000000017941 */ /* 0x000fea0003800000 */
.L_x_144:
        /* <DEDUP_REMOVED lines=9> */
.L_x_147:
[----:B------:R-:W-:Y:S05]  /*55f0*/  BSYNC B1 ;  /* 0x0000000000017941 */ /* 0x000fea0003800000 */
.L_x_146:
        /* <DEDUP_REMOVED lines=9> */
.L_x_149:
[----:B------:R-:W-:Y:S05]  /*5690*/  BSYNC B1 ;  /* 0x0000000000017941 */ /* 0x000fea0003800000 */
.L_x_148:
        /* <DEDUP_REMOVED lines=10> */
.L_x_151:
[----:B------:R-:W-:Y:S05]  /*5740*/  BSYNC B1 ;  /* 0x0000000000017941 */ /* 0x000fea0003800000 */
.L_x_150:
        /* <DEDUP_REMOVED lines=10> */
.L_x_153:
[----:B------:R-:W-:Y:S05]  /*57f0*/  BSYNC B1 ;  /* 0x0000000000017941 */ /* 0x000fea0003800000 */
.L_x_152:
        /* <DEDUP_REMOVED lines=9> */
.L_x_155:
[----:B------:R-:W-:Y:S05]  /*5890*/  BSYNC B1 ;  /* 0x0000000000017941 */ /* 0x000fea0003800000 */
.L_x_154:
        /* <DEDUP_REMOVED lines=9> */
.L_x_157:
[----:B------:R-:W-:Y:S05]  /*5930*/  BSYNC B1 ;  /* 0x0000000000017941 */ /* 0x000fea0003800000 */
.L_x_156:
        /* <DEDUP_REMOVED lines=10> */
.L_x_159:
[----:B------:R-:W-:Y:S05]  /*59e0*/  BSYNC B1 ;  /* 0x0000000000017941 */ /* 0x000fea0003800000 */
.L_x_158:
        /* <DEDUP_REMOVED lines=10> */
.L_x_161:
[----:B------:R-:W-:Y:S05]  /*5a90*/  BSYNC B1 ;  /* 0x0000000000017941 */ /* 0x000fea0003800000 */
.L_x_160:
        /* <DEDUP_REMOVED lines=9> */
.L_x_163:
[----:B------:R-:W-:Y:S05]  /*5b30*/  BSYNC B1 ;  /* 0x0000000000017941 */ /* 0x000fea0003800000 */
.L_x_162:
        /* <DEDUP_REMOVED lines=9> */
.L_x_165:
[----:B------:R-:W-:Y:S05]  /*5bd0*/  BSYNC B1 ;  /* 0x0000000000017941 */ /* 0x000fea0003800000 */
.L_x_164:
        /* <DEDUP_REMOVED lines=10> */
.L_x_167:
[----:B------:R-:W-:Y:S05]  /*5c80*/  BSYNC B1 ;  /* 0x0000000000017941 */ /* 0x000fea0003800000 */
.L_x_166:
        /* <DEDUP_REMOVED lines=10> */
.L_x_169:
[----:B------:R-:W-:Y:S05]  /*5d30*/  BSYNC B1 ;  /* 0x0000000000017941 */ /* 0x000fea0003800000 */
.L_x_168:
        /* <DEDUP_REMOVED lines=9> */
.L_x_171:
[----:B------:R-:W-:Y:S05]  /*5dd0*/  BSYNC B1 ;  /* 0x0000000000017941 */ /* 0x000fea0003800000 */
.L_x_170:
        /* <DEDUP_REMOVED lines=9> */
.L_x_173:
[----:B------:R-:W-:Y:S05]  /*5e70*/  BSYNC B1 ;  /* 0x0000000000017941 */ /* 0x000fea0003800000 */
.L_x_172:
        /* <DEDUP_REMOVED lines=10> */
.L_x_175:
[----:B------:R-:W-:Y:S05]  /*5f20*/  BSYNC B1 ;  /* 0x0000000000017941 */ /* 0x000fea0003800000 */
.L_x_174:
        /* <DEDUP_REMOVED lines=10> */
.L_x_177:
[----:B------:R-:W-:Y:S05]  /*5fd0*/  BSYNC B1 ;  /* 0x0000000000017941 */ /* 0x000fea0003800000 */
.L_x_176:
        /* <DEDUP_REMOVED lines=9> */
.L_x_179:
[----:B------:R-:W-:Y:S05]  /*6070*/  BSYNC B1 ;  /* 0x0000000000017941 */ /* 0x000fea0003800000 */
.L_x_178:
        /* <DEDUP_REMOVED lines=9> */
.L_x_181:
[----:B------:R-:W-:Y:S05]  /*6110*/  BSYNC B1 ;  /* 0x0000000000017941 */ /* 0x000fea0003800000 */
.L_x_180:
        /* <DEDUP_REMOVED lines=10> */
.L_x_183:
[----:B------:R-:W-:Y:S05]  /*61c0*/  BSYNC B1 ;  /* 0x0000000000017941 */ /* 0x000fea0003800000 */
.L_x_182:
        /* <DEDUP_REMOVED lines=10> */
.L_x_185:
[----:B------:R-:W-:Y:S05]  /*6270*/  BSYNC B1 ;  /* 0x0000000000017941 */ /* 0x000fea0003800000 */
.L_x_184:
        /* <DEDUP_REMOVED lines=9> */
.L_x_187:
[----:B------:R-:W-:Y:S05]  /*6310*/  BSYNC B1 ;  /* 0x0000000000017941 */ /* 0x000fea0003800000 */
.L_x_186:
        /* <DEDUP_REMOVED lines=9> */
.L_x_189:
[----:B------:R-:W-:Y:S05]  /*63b0*/  BSYNC B1 ;  /* 0x0000000000017941 */ /* 0x000fea0003800000 */
.L_x_188:
        /* <DEDUP_REMOVED lines=10> */
.L_x_191:
[----:B------:R-:W-:Y:S05]  /*6460*/  BSYNC B1 ;  /* 0x0000000000017941 */ /* 0x000fea0003800000 */
.L_x_190:
        /* <DEDUP_REMOVED lines=10> */
.L_x_193:
[----:B------:R-:W-:Y:S05]  /*6510*/  BSYNC B1 ;  /* 0x0000000000017941 */ /* 0x000fea0003800000 */
.L_x_192:
        /* <DEDUP_REMOVED lines=9> */
.L_x_195:
[----:B------:R-:W-:Y:S05]  /*65b0*/  BSYNC B1 ;  /* 0x0000000000017941 */ /* 0x000fea0003800000 */
.L_x_194:
        /* <DEDUP_REMOVED lines=9> */
.L_x_197:
[----:B------:R-:W-:Y:S05]  /*6650*/  BSYNC B1 ;  /* 0x0000000000017941 */ /* 0x000fea0003800000 */
.L_x_196:
        /* <DEDUP_REMOVED lines=10> */
.L_x_199:
[----:B------:R-:W-:Y:S05]  /*6700*/  BSYNC B1 ;  /* 0x0000000000017941 */ /* 0x000fea0003800000 */
.L_x_198:
        /* <DEDUP_REMOVED lines=10> */
.L_x_201:
[----:B------:R-:W-:Y:S05]  /*67b0*/  BSYNC B1 ;  /* 0x0000000000017941 */ /* 0x000fea0003800000 */
.L_x_200:
        /* <DEDUP_REMOVED lines=9> */
.L_x_203:
[----:B------:R-:W-:Y:S05]  /*6850*/  BSYNC B1 ;  /* 0x0000000000017941 */ /* 0x000fea0003800000 */
.L_x_202:
        /* <DEDUP_REMOVED lines=9> */
.L_x_205:
[----:B------:R-:W-:Y:S05]  /*68f0*/  BSYNC B1 ;  /* 0x0000000000017941 */ /* 0x000fea0003800000 */
.L_x_204:
        /* <DEDUP_REMOVED lines=10> */
.L_x_207:
[----:B------:R-:W-:Y:S05]  /*69a0*/  BSYNC B1 ;  /* 0x0000000000017941 */ /* 0x000fea0003800000 */
.L_x_206:
        /* <DEDUP_REMOVED lines=10> */
.L_x_209:
[----:B------:R-:W-:Y:S05]  /*6a50*/  BSYNC B1 ;  /* 0x0000000000017941 */ /* 0x000fea0003800000 */
.L_x_208:
        /* <DEDUP_REMOVED lines=9> */
.L_x_211:
[----:B------:R-:W-:Y:S05]  /*6af0*/  BSYNC B1 ;  /* 0x0000000000017941 */ /* 0x000fea0003800000 */
.L_x_210:
        /* <DEDUP_REMOVED lines=9> */
.L_x_213:
[----:B------:R-:W-:Y:S05]  /*6b90*/  BSYNC B1 ;  /* 0x0000000000017941 */ /* 0x000fea0003800000 */
.L_x_212:
        /* <DEDUP_REMOVED lines=10> */
.L_x_215:
[----:B------:R-:W-:Y:S05]  /*6c40*/  BSYNC B1 ;  /* 0x0000000000017941 */ /* 0x000fea0003800000 */
.L_x_214:
        /* <DEDUP_REMOVED lines=10> */
.L_x_217:
[----:B------:R-:W-:Y:S05]  /*6cf0*/  BSYNC B1 ;  /* 0x0000000000017941 */ /* 0x000fea0003800000 */
.L_x_216:
        /* <DEDUP_REMOVED lines=9> */
.L_x_219:
[----:B------:R-:W-:Y:S05]  /*6d90*/  BSYNC B1 ;  /* 0x0000000000017941 */ /* 0x000fea0003800000 */
.L_x_218:
        /* <DEDUP_REMOVED lines=9> */
.L_x_221:
[----:B------:R-:W-:Y:S05]  /*6e30*/  BSYNC B1 ;  /* 0x0000000000017941 */ /* 0x000fea0003800000 */
.L_x_220:
        /* <DEDUP_REMOVED lines=10> */
.L_x_223:
[----:B------:R-:W-:Y:S05]  /*6ee0*/  BSYNC B1 ;  /* 0x0000000000017941 */ /* 0x000fea0003800000 */
.L_x_222:
        /* <DEDUP_REMOVED lines=10> */
.L_x_225:
[----:B------:R-:W-:Y:S05]  /*6f90*/  BSYNC B1 ;  /* 0x0000000000017941 */ /* 0x000fea0003800000 */
.L_x_224:
        /* <DEDUP_REMOVED lines=9> */
.L_x_227:
[----:B------:R-:W-:Y:S05]  /*7030*/  BSYNC B1 ;  /* 0x0000000000017941 */ /* 0x000fea0003800000 */
.L_x_226:
        /* <DEDUP_REMOVED lines=9> */
.L_x_229:
[----:B------:R-:W-:Y:S05]  /*70d0*/  BSYNC B1 ;  /* 0x0000000000017941 */ /* 0x000fea0003800000 */
.L_x_228:
        /* <DEDUP_REMOVED lines=10> */
.L_x_231:
[----:B------:R-:W-:Y:S05]  /*7180*/  BSYNC B1 ;  /* 0x0000000000017941 */ /* 0x000fea0003800000 */
.L_x_230:
        /* <DEDUP_REMOVED lines=10> */
.L_x_233:
[----:B------:R-:W-:Y:S05]  /*7230*/  BSYNC B1 ;  /* 0x0000000000017941 */ /* 0x000fea0003800000 */
.L_x_232:
        /* <DEDUP_REMOVED lines=9> */
.L_x_235:
[----:B------:R-:W-:Y:S05]  /*72d0*/  BSYNC B1 ;  /* 0x0000000000017941 */ /* 0x000fea0003800000 */
.L_x_234:
        /* <DEDUP_REMOVED lines=9> */
.L_x_237:
[----:B------:R-:W-:Y:S05]  /*7370*/  BSYNC B1 ;  /* 0x0000000000017941 */ /* 0x000fea0003800000 */
.L_x_236:
        /* <DEDUP_REMOVED lines=10> */
.L_x_239:
[----:B------:R-:W-:Y:S05]  /*7420*/  BSYNC B1 ;  /* 0x0000000000017941 */ /* 0x000fea0003800000 */
.L_x_238:
        /* <DEDUP_REMOVED lines=10> */
.L_x_241:
[----:B------:R-:W-:Y:S05]  /*74d0*/  BSYNC B1 ;  /* 0x0000000000017941 */ /* 0x000fea0003800000 */
.L_x_240:
        /* <DEDUP_REMOVED lines=9> */
.L_x_243:
[----:B------:R-:W-:Y:S05]  /*7570*/  BSYNC B1 ;  /* 0x0000000000017941 */ /* 0x000fea0003800000 */
.L_x_242:
        /* <DEDUP_REMOVED lines=9> */
.L_x_245:
[----:B------:R-:W-:Y:S05]  /*7610*/  BSYNC B1 ;  /* 0x0000000000017941 */ /* 0x000fea0003800000 */
.L_x_244:
        /* <DEDUP_REMOVED lines=10> */
.L_x_247:
[----:B------:R-:W-:Y:S05]  /*76c0*/  BSYNC B1 ;  /* 0x0000000000017941 */ /* 0x000fea0003800000 */
.L_x_246:
        /* <DEDUP_REMOVED lines=10> */
.L_x_249:
[----:B------:R-:W-:Y:S05]  /*7770*/  BSYNC B1 ;  /* 0x0000000000017941 */ /* 0x000fea0003800000 */
.L_x_248:
        /* <DEDUP_REMOVED lines=9> */
.L_x_251:
[----:B------:R-:W-:Y:S05]  /*7810*/  BSYNC B1 ;  /* 0x0000000000017941 */ /* 0x000fea0003800000 */
.L_x_250:
        /* <DEDUP_REMOVED lines=9> */
.L_x_253:
[----:B------:R-:W-:Y:S05]  /*78b0*/  BSYNC B1 ;  /* 0x0000000000017941 */ /* 0x000fea0003800000 */
.L_x_252:
        /* <DEDUP_REMOVED lines=10> */
.L_x_255:
[----:B------:R-:W-:Y:S05]  /*7960*/  BSYNC B1 ;  /* 0x0000000000017941 */ /* 0x000fea0003800000 */
.L_x_254:
        /* <DEDUP_REMOVED lines=10> */
.L_x_257:
[----:B------:R-:W-:Y:S05]  /*7a10*/  BSYNC B1 ;  /* 0x0000000000017941 */ /* 0x000fea0003800000 */
.L_x_256:
        /* <DEDUP_REMOVED lines=9> */
.L_x_259:
[----:B------:R-:W-:Y:S05]  /*7ab0*/  BSYNC B1 ;  /* 0x0000000000017941 */ /* 0x000fea0003800000 */
.L_x_258:
        /* <DEDUP_REMOVED lines=9> */
.L_x_261:
[----:B------:R-:W-:Y:S05]  /*7b50*/  BSYNC B1 ;  /* 0x0000000000017941 */ /* 0x000fea0003800000 */
.L_x_260:
        /* <DEDUP_REMOVED lines=10> */
.L_x_263:
[----:B------:R-:W-:Y:S05]  /*7c00*/  BSYNC B1 ;  /* 0x0000000000017941 */ /* 0x000fea0003800000 */
.L_x_262:
        /* <DEDUP_REMOVED lines=10> */
.L_x_265:
[----:B------:R-:W-:Y:S05]  /*7cb0*/  BSYNC B1 ;  /* 0x0000000000017941 */ /* 0x000fea0003800000 */
.L_x_264:
        /* <DEDUP_REMOVED lines=9> */
.L_x_267:
[----:B------:R-:W-:Y:S05]  /*7d50*/  BSYNC B1 ;  /* 0x0000000000017941 */ /* 0x000fea0003800000 */
.L_x_266:
        /* <DEDUP_REMOVED lines=9> */
.L_x_269:
[----:B------:R-:W-:Y:S05]  /*7df0*/  BSYNC B1 ;  /* 0x0000000000017941 */ /* 0x000fea0003800000 */
.L_x_268:
        /* <DEDUP_REMOVED lines=10> */
.L_x_271:
[----:B------:R-:W-:Y:S05]  /*7ea0*/  BSYNC B1 ;  /* 0x0000000000017941 */ /* 0x000fea0003800000 */
.L_x_270:
        /* <DEDUP_REMOVED lines=10> */
.L_x_273:
[----:B------:R-:W-:Y:S05]  /*7f50*/  BSYNC B1 ;  /* 0x0000000000017941 */ /* 0x000fea0003800000 */
.L_x_272:
        /* <DEDUP_REMOVED lines=9> */
.L_x_275:
[----:B------:R-:W-:Y:S05]  /*7ff0*/  BSYNC B1 ;  /* 0x0000000000017941 */ /* 0x000fea0003800000 */
.L_x_274:
        /* <DEDUP_REMOVED lines=9> */
.L_x_277:
[----:B------:R-:W-:Y:S05]  /*8090*/  BSYNC B1 ;  /* 0x0000000000017941 */ /* 0x000fea0003800000 */
.L_x_276:
        /* <DEDUP_REMOVED lines=10> */
.L_x_279:
[----:B------:R-:W-:Y:S05]  /*8140*/  BSYNC B1 ;  /* 0x0000000000017941 */ /* 0x000fea0003800000 */
.L_x_278:
        /* <DEDUP_REMOVED lines=10> */
.L_x_281:
[----:B------:R-:W-:Y:S05]  /*81f0*/  BSYNC B1 ;  /* 0x0000000000017941 */ /* 0x000fea0003800000 */
.L_x_280:
[----:B01-3-5:R-:W-:Y:S01]  /*8200*/  LOP3.LUT R7, R19, 0xffffe000, RZ, 0xc0, !PT ;  /* 0xffffe00013077812 */ /* 0x02bfe200078ec0ff */
        /* <DEDUP_REMOVED lines=8> */
.L_x_283:
[----:B------:R-:W-:Y:S05]  /*8290*/  BSYNC B1 ;  /* 0x0000000000017941 */ /* 0x000fea0003800000 */
.L_x_282:
[----:B0---45:R-:W-:Y:S01]  /*82a0*/  LOP3.LUT R5, R19, 0xffffe000, RZ, 0xc0, !PT ;  /* 0xffffe00013057812 */ /* 0x031fe200078ec0ff */
[----:B------:R-:W-:Y:S01]  /*82b0*/  @P1 IMAD.MOV.U32 R4, RZ, RZ, R10 ;  /* 0x000000ffff041224 */ /* 0x000fe200078e000a */
[----:B------:R-:W-:Y:S01]  /*82c0*/  ISETP.GT.AND P0, PT, R3, 0x8, P0 ;  /* 0x000000080300780c */ /* 0x000fe20000704270 */
[----:B------:R-:W-:Y:S02]  /*82d0*/  BSSY B1, `(.L_x_284) ;  /* 0x0000008000017945 */ /* 0x000fe40003800000 */
[----:B------:R-:W-:-:S04]  /*82e0*/  FMUL R5, R5, R152 ;  /* 0x0000009805057220 */ /* 0x000fc80000400000 */
[----:B------:R-:W-:Y:S01]  /*82f0*/  FFMA R7, R150, R153, R5 ;  /* 0x0000009996077223 */ /* 0x000fe20000000005 */
[----:B------:R-:W-:-:S04]  /*8300*/  @P1 IMAD.MOV.U32 R5, RZ, RZ, R11 ;  /* 0x000000ffff051224 */ /* 0x000fc800078e000b */
[----:B------:R-:W-:-:S05]  /*8310*/  F2FP.TF32.F32.PACK_B R7, R7 ;  /* 0x00000007ff07723e */ /* 0x000fca00024050ff */
[----:B------:R0:W-:Y:S01]  /*8320*/  @P1 STG.E desc[UR38][R4.64+0x3e0], R7 ;  /* 0x0003e00704001986 */ /* 0x0001e2000c101926 */
[----:B------:R-:W-:Y:S05]  /*8330*/  @!P0 BRA `(.L_x_285) ;  /* 0x0000000000048947 */ /* 0x000fea0003800000 */
[----:B------:R3:W5:Y:S02]  /*8340*/  LDG.E.LTC128B R19, desc[UR38][R8.64+0x3e4] ;  /* 0x0003e42608137981 */ /* 0x000764000c1e1920 */
.L_x_285:
[----:B------:R-:W-:Y:S05]  /*8350*/  BSYNC B1 ;  /* 0x0000000000017941 */ /* 0x000fea0003800000 */
.L_x_284:
[----:B------:R-:W-:Y:S05]  /*8360*/  @!P0 BRA `(.L_x_286) ;  /* 0x0000002400488947 */ /* 0x000fea0003800000 */
[----:B-----5:R-:W-:-:S05]  /*8370*/  LOP3.LUT R19, R19, 0xffffe000, RZ, 0xc0, !PT ;  /* 0xffffe00013137812 */ /* 0x020fca00078ec0ff */
[----:B------:R-:W-:-:S04]  /*8380*/  FMUL R0, R19, R152 ;  /* 0x0000009813007220 */ /* 0x000fc80000400000 */
[----:B------:R-:W-:-:S05]  /*8390*/  FFMA R151, R151, R153, R0 ;  /* 0x0000009997977223 */ /* 0x000fca0000000000 */
[----:B------:R-:W-:-:S05]  /*83a0*/  F2FP.TF32.F32.PACK_B R151, R151 ;  /* 0x00000097ff97723e */ /* 0x000fca00024050ff */
[----:B------:R4:W-:Y:S01]  /*83b0*/  STG.E desc[UR38][R10.64+0x3e4], R151 ;  /* 0x0003e4970a007986 */ /* 0x0009e2000c101926 */
[----:B------:R-:W-:Y:S05]  /*83c0*/  BRA `(.L_x_286) ;  /* 0x0000002400307947 */ /* 0x000fea0003800000 */
.L_x_33:
[----:B------:R-:W-:Y:S01]  /*83d0*/  ISETP.GT.AND P3, PT, R0, 0x1, PT ;  /* 0x000000010000780c */ /* 0x000fe20003f64270 */
[----:B------:R-:W-:Y:S01]  /*83e0*/  ULDC.64 UR4, c[0x0][0x5c0] ;  /* 0x0001700000047ab9 */ /* 0x000fe20000000a00 */
[-C--:B------:R-:W-:Y:S01]  /*83f0*/  FMUL R9, R24, R153.reuse ;  /* 0x0000009918097220 */ /* 0x080fe20000400000 */
[C---:B------:R-:W-:Y:S01]  /*8400*/  LEA R4, P4, R164.reuse, UR4, 0x2 ;  /* 0x00000004a4047c11 */ /* 0x040fe2000f8810ff */
[-C--:B------:R-:W-:Y:S01]  /*8410*/  FMUL R25, R25, R153.reuse ;  /* 0x0000009919197220 */ /* 0x080fe20000400000 */
[----:B------:R-:W-:Y:S01]  /*8420*/  ISETP.GT.AND P0, PT, R3, RZ, P3 ;  /* 0x000000ff0300720c */ /* 0x000fe20001f04270 */
[-C--:B------:R-:W-:Y:S01]  /*8430*/  FMUL R27, R27, R153.reuse ;  /* 0x000000991b1b7220 */ /* 0x080fe20000400000 */
[----:B------:R-:W-:Y:S01]  /*8440*/  LEA.HI.X R5, R164, UR5, R177, 0x2, P4 ;  /* 0x00000005a4057c11 */ /* 0x000fe2000a0f14b1 */
[----:B------:R-:W-:Y:S01]  /*8450*/  FMUL R29, R29, R153 ;  /* 0x000000991d1d7220 */ /* 0x000fe20000400000 */
[----:B------:R-:W-:Y:S01]  /*8460*/  F2FP.TF32.F32.PACK_B R9, R9 ;  /* 0x00000009ff09723e */ /* 0x000fe200024050ff */
[----:B------:R-:W-:Y:S01]  /*8470*/  FMUL R31, R31, R153 ;  /* 0x000000991f1f7220 */ /* 0x000fe20000400000 */
[----:B------:R-:W-:Y:S01]  /*8480*/  F2FP.TF32.F32.PACK_B R25, R25 ;  /* 0x00000019ff19723e */ /* 0x000fe200024050ff */
[-C--:B------:R-:W-:Y:S01]  /*8490*/  FMUL R13, R32, R153.reuse ;  /* 0x00000099200d7220 */ /* 0x080fe20000400000 */
[C---:B------:R-:W-:Y:S01]  /*84a0*/  SHF.L.U64.HI R7, R10.reuse, 0x5, R11 ;  /* 0x000000050a077819 */ /* 0x040fe2000001020b */
[----:B------:R0:W-:Y:S01]  /*84b0*/  @P2 STG.E desc[UR38][R4.64], R9 ;  /* 0x0000000904002986 */ /* 0x0001e2000c101926 */
[----:B------:R-:W-:Y:S01]  /*84c0*/  LEA R6, P4, R10, R4, 0x5 ;  /* 0x000000040a067211 */ /* 0x000fe200078828ff */
[-C--:B------:R-:W-:Y:S01]  /*84d0*/  FMUL R11, R26, R153.reuse ;  /* 0x000000991a0b7220 */ /* 0x080fe20000400000 */
[----:B------:R-:W-:Y:S01]  /*84e0*/  ISETP.GT.AND P1, PT, R3, 0x8, P1 ;  /* 0x000000080300780c */ /* 0x000fe20000f24270 */
[----:B------:R-:W-:Y:S01]  /*84f0*/  @P0 STG.E desc[UR38][R4.64+0x4], R25 ;  /* 0x0000041904000986 */ /* 0x000fe2000c101926 */
[C---:B------:R-:W-:Y:S01]  /*8500*/  ISETP.GT.AND P2, PT, R0.reuse, 0x8, PT ;  /* 0x000000080000780c */ /* 0x040fe20003f44270 */
[----:B------:R-:W-:Y:S01]  /*8510*/  IMAD.X R7, R7, 0x1, R5, P4 ;  /* 0x0000000107077824 */ /* 0x000fe200020e0605 */
[----:B------:R-:W-:Y:S01]  /*8520*/  ISETP.GT.AND P3, PT, R3, 0x8, P3 ;  /* 0x000000080300780c */ /* 0x000fe20001f64270 */
[-C--:B------:R-:W-:Y:S01]  /*8530*/  FMUL R33, R33, R153.reuse ;  /* 0x0000009921217220 */ /* 0x080fe20000400000 */
[----:B------:R-:W-:Y:S01]  /*8540*/  ISETP.GT.AND P0, PT, R0, 0x9, PT ;  /* 0x000000090000780c */ /* 0x000fe20003f04270 */
[-C--:B------:R-:W-:Y:S01]  /*8550*/  FMUL R35, R35, R153.reuse ;  /* 0x0000009923237220 */ /* 0x080fe20000400000 */
[C---:B------:R-:W-:Y:S01]  /*8560*/  ISETP.GT.AND P5, PT, R3.reuse, RZ, P2 ;  /* 0x000000ff0300720c */ /* 0x040fe200017a4270 */
[-C--:B0-----:R-:W-:Y:S01]  /*8570*/  FMUL R9, R28, R153.reuse ;  /* 0x000000991c097220 */ /* 0x081fe20000400000 */
[----:B------:R-:W-:Y:S01]  /*8580*/  ISETP.GT.AND P4, PT, R3, RZ, P0 ;  /* 0x000000ff0300720c */ /* 0x000fe20000784270 */
[----:B------:R-:W-:Y:S01]  /*8590*/  FMUL R37, R37, R153 ;  /* 0x0000009925257220 */ /* 0x000fe20000400000 */
[----:B------:R-:W-:Y:S01]  /*85a0*/  F2FP.TF32.F32.PACK_B R11, R11 ;  /* 0x0000000bff0b723e */ /* 0x000fe200024050ff */
[----:B------:R-:W-:Y:S01]  /*85b0*/  FMUL R39, R39, R153 ;  /* 0x0000009927277220 */ /* 0x000fe20000400000 */
[----:B------:R-:W-:Y:S01]  /*85c0*/  F2FP.TF32.F32.PACK_B R27, R27 ;  /* 0x0000001bff1b723e */ /* 0x000fe200024050ff */
[----:B------:R-:W-:Y:S01]  /*85d0*/  FMUL R41, R41, R153 ;  /* 0x0000009929297220 */ /* 0x000fe20000400000 */
[----:B------:R-:W-:Y:S01]  /*85e0*/  F2FP.TF32.F32.PACK_B R9, R9 ;  /* 0x00000009ff09723e */ /* 0x000fe200024050ff */
[----:B------:R0:W-:Y:S01]  /*85f0*/  @P1 STG.E desc[UR38][R6.64], R11 ;  /* 0x0000000b06001986 */ /* 0x0001e2000c101926 */
[----:B------:R-:W-:Y:S01]  /*8600*/  F2FP.TF32.F32.PACK_B R29, R29 ;  /* 0x0000001dff1d723e */ /* 0x000fe200024050ff */
[-C--:B------:R-:W-:Y:S01]  /*8610*/  FMUL R43, R43, R153.reuse ;  /* 0x000000992b2b7220 */ /* 0x080fe20000400000 */
[C---:B------:R-:W-:Y:S01]  /*8620*/  ISETP.GT.AND P1, PT, R0.reuse, 0x10, PT ;  /* 0x000000100000780c */ /* 0x040fe20003f24270 */
[----:B------:R-:W-:Y:S01]  /*8630*/  @P3 STG.E desc[UR38][R6.64+0x4], R27 ;  /* 0x0000041b06003986 */ /* 0x000fe2000c101926 */
[----:B------:R-:W-:Y:S01]  /*8640*/  ISETP.GT.AND P3, PT, R0, 0x11, PT ;  /* 0x000000110000780c */ /* 0x000fe20003f64270 */
[-C--:B------:R-:W-:Y:S01]  /*8650*/  FMUL R45, R45, R153.reuse ;  /* 0x000000992d2d7220 */ /* 0x080fe20000400000 */
[C---:B------:R-:W-:Y:S01]  /*8660*/  ISETP.GT.AND P2, PT, R3.reuse, 0x8, P2 ;  /* 0x000000080300780c */ /* 0x040fe20001744270 */
[----:B------:R1:W-:Y:S01]  /*8670*/  @P5 STG.E desc[UR38][R4.64+0x20], R9 ;  /* 0x0000200904005986 */ /* 0x0003e2000c101926 */
[----:B------:R-:W-:Y:S01]  /*8680*/  ISETP.GT.AND P0, PT, R3, 0x8, P0 ;  /* 0x000000080300780c */ /* 0x000fe20000704270 */
[-C--:B------:R-:W-:Y:S01]  /*8690*/  FMUL R47, R47, R153.reuse ;  /* 0x000000992f2f7220 */ /* 0x080fe20000400000 */
[C---:B------:R-:W-:Y:S01]  /*86a0*/  ISETP.GT.AND P5, PT, R3.reuse, RZ, P1 ;  /* 0x000000ff0300720c */ /* 0x040fe20000fa4270 */
[----:B------:R-:W-:Y:S01]  /*86b0*/  @P4 STG.E desc[UR38][R4.64+0x24], R29 ;  /* 0x0000241d04004986 */ /* 0x000fe2000c101926 */
        /* <DEDUP_REMOVED lines=8> */
[----:B-1----:R-:W-:Y:S01]  /*8740*/  FMUL R9, R34, R153 ;  /* 0x0000009922097220 */ /* 0x002fe20000400000 */
[----:B------:R-:W-:Y:S01]  /*8750*/  F2FP.TF32.F32.PACK_B R33, R33 ;  /* 0x00000021ff21723e */ /* 0x000fe200024050ff */
[----:B------:R0:W-:Y:S01]  /*8760*/  @P2 STG.E desc[UR38][R6.64+0x20], R11 ;  /* 0x0000200b06002986 */ /* 0x0001e2000c101926 */
[----:B------:R-:W-:Y:S01]  /*8770*/  ISETP.GT.AND P1, PT, R3, 0x8, P1 ;  /* 0x000000080300780c */ /* 0x000fe20000f24270 */
[-C--:B------:R-:W-:Y:S01]  /*8780*/  FMUL R55, R55, R153.reuse ;  /* 0x0000009937377220 */ /* 0x080fe20000400000 */
[C---:B------:R-:W-:Y:S01]  /*8790*/  ISETP.GT.AND P2, PT, R0.reuse, 0x19, PT ;  /* 0x000000190000780c */ /* 0x040fe20003f44270 */
[----:B------:R-:W-:Y:S01]  /*87a0*/  @P0 STG.E desc[UR38][R6.64+0x24], R31 ;  /* 0x0000241f06000986 */ /* 0x000fe2000c101926 */
[----:B------:R-:W-:Y:S01]  /*87b0*/  ISETP.GT.AND P0, PT, R0, 0x18, PT ;  /* 0x000000180000780c */ /* 0x000fe20003f04270 */
[----:B------:R-:W-:Y:S01]  /*87c0*/  FMUL R57, R57, R153 ;  /* 0x0000009939397220 */ /* 0x000fe20000400000 */
[----:B------:R-:W-:Y:S01]  /*87d0*/  F2FP.TF32.F32.PACK_B R9, R9 ;  /* 0x00000009ff09723e */ /* 0x000fe200024050ff */
[----:B------:R1:W-:Y:S01]  /*87e0*/  @P5 STG.E desc[UR38][R4.64+0x40], R13 ;  /* 0x0000400d04005986 */ /* 0x0003e2000c101926 */
[----:B------:R-:W-:Y:S01]  /*87f0*/  ISETP.GT.AND P5, PT, R3, RZ, P0 ;  /* 0x000000ff0300720c */ /* 0x000fe200007a4270 */
[----:B------:R-:W-:Y:S01]  /*8800*/  FMUL R59, R59, R153 ;  /* 0x000000993b3b7220 */ /* 0x000fe20000400000 */
[----:B------:R-:W-:Y:S01]  /*8810*/  F2FP.TF32.F32.PACK_B R35, R35 ;  /* 0x00000023ff23723e */ /* 0x000fe200024050ff */
[----:B------:R-:W-:Y:S01]  /*8820*/  @P4 STG.E desc[UR38][R4.64+0x44], R33 ;  /* 0x0000442104004986 */ /* 0x000fe2000c101926 */
[C---:B------:R-:W-:Y:S01]  /*8830*/  ISETP.GT.AND P4, PT, R3.reuse, 0x8, P3 ;  /* 0x000000080300780c */ /* 0x040fe20001f84270 */
[----:B0-----:R-:W-:Y:S01]  /*8840*/  FMUL R11, R36, R153 ;  /* 0x00000099240b7220 */ /* 0x001fe20000400000 */
[----:B------:R-:W-:Y:S01]  /*8850*/  ISETP.GT.AND P3, PT, R3, RZ, P2 ;  /* 0x000000ff0300720c */ /* 0x000fe20001764270 */
[----:B------:R0:W-:Y:S01]  /*8860*/  @P1 STG.E desc[UR38][R6.64+0x40], R9 ;  /* 0x0000400906001986 */ /* 0x0001e2000c101926 */
[----:B------:R-:W-:Y:S01]  /*8870*/  F2FP.TF32.F32.PACK_B R37, R37 ;  /* 0x00000025ff25723e */ /* 0x000fe200024050ff */
[----:B------:R-:W-:Y:S01]  /*8880*/  FMUL R61, R61, R153 ;  /* 0x000000993d3d7220 */ /* 0x000fe20000400000 */
[----:B------:R-:W-:Y:S01]  /*8890*/  F2FP.TF32.F32.PACK_B R11, R11 ;  /* 0x0000000bff0b723e */ /* 0x000fe200024050ff */
[-C--:B-1----:R-:W-:Y:S01]  /*88a0*/  FMUL R13, R40, R153.reuse ;  /* 0x00000099280d7220 */ /* 0x082fe20000400000 */
[----:B------:R-:W-:Y:S01]  /*88b0*/  ISETP.GT.AND P1, PT, R0, 0x20, PT ;  /* 0x000000200000780c */ /* 0x000fe20003f24270 */
[-C--:B------:R-:W-:Y:S01]  /*88c0*/  FMUL R63, R63, R153.reuse ;  /* 0x000000993f3f7220 */ /* 0x080fe20000400000 */
[----:B------:R-:W-:Y:S01]  /*88d0*/  ISETP.GT.AND P0, PT, R3, 0x8, P0 ;  /* 0x000000080300780c */ /* 0x000fe20000704270 */
[----:B------:R-:W-:Y:S01]  /*88e0*/  FMUL R65, R65, R153 ;  /* 0x0000009941417220 */ /* 0x000fe20000400000 */
[----:B------:R-:W-:Y:S01]  /*88f0*/  F2FP.TF32.F32.PACK_B R39, R39 ;  /* 0x00000027ff27723e */ /* 0x000fe200024050ff */
[----:B------:R-:W-:Y:S01]  /*8900*/  @P4 STG.E desc[UR38][R6.64+0x44], R35 ;  /* 0x0000442306004986 */ /* 0x000fe2000c101926 */
[C---:B------:R-:W-:Y:S01]  /*8910*/  ISETP.GT.AND P4, PT, R3.reuse, 0x8, P2 ;  /* 0x000000080300780c */ /* 0x040fe20001784270 */
[-C--:B0-----:R-:W-:Y:S01]  /*8920*/  FMUL R9, R38, R153.reuse ;  /* 0x0000009926097220 */ /* 0x081fe20000400000 */
[C---:B------:R-:W-:Y:S01]  /*8930*/  ISETP.GT.AND P2, PT, R0.reuse, 0x21, PT ;  /* 0x000000210000780c */ /* 0x040fe20003f44270 */
[----:B------:R0:W-:Y:S01]  /*8940*/  @P5 STG.E desc[UR38][R4.64+0x60], R11 ;  /* 0x0000600b04005986 */ /* 0x0001e2000c101926 */
[----:B------:R-:W-:Y:S01]  /*8950*/  ISETP.GT.AND P5, PT, R3, RZ, P1 ;  /* 0x000000ff0300720c */ /* 0x000fe20000fa4270 */
[----:B------:R-:W-:Y:S01]  /*8960*/  FMUL R67, R67, R153 ;  /* 0x0000009943437220 */ /* 0x000fe20000400000 */
[----:B------:R-:W-:Y:S01]  /*8970*/  F2FP.TF32.F32.PACK_B R9, R9 ;  /* 0x00000009ff09723e */ /* 0x000fe200024050ff */
[----:B------:R-:W-:Y:S01]  /*8980*/  @P3 STG.E desc[UR38][R4.64+0x64], R37 ;  /* 0x0000642504003986 */ /* 0x000fe2000c101926 */
[----:B------:R-:W-:Y:S01]  /*8990*/  ISETP.GT.AND P3, PT, R3, RZ, P2 ;  /* 0x000000ff0300720c */ /* 0x000fe20001764270 */
[----:B------:R-:W-:Y:S01]  /*89a0*/  FMUL R69, R69, R153 ;  /* 0x0000009945457220 */ /* 0x000fe20000400000 */
[----:B------:R-:W-:Y:S01]  /*89b0*/  F2FP.TF32.F32.PACK_B R13, R13 ;  /* 0x0000000dff0d723e */ /* 0x000fe200024050ff */
[----:B------:R1:W-:Y:S01]  /*89c0*/  @P0 STG.E desc[UR38][R6.64+0x60], R9 ;  /* 0x0000600906000986 */ /* 0x0003e2000c101926 */
[----:B------:R-:W-:Y:S01]  /*89d0*/  F2FP.TF32.F32.PACK_B R41, R41 ;  /* 0x00000029ff29723e */ /* 0x000fe200024050ff */
[-C--:B------:R-:W-:Y:S01]  /*89e0*/  FMUL R71, R71, R153.reuse ;  /* 0x0000009947477220 */ /* 0x080fe20000400000 */
[----:B------:R-:W-:Y:S01]  /*89f0*/  ISETP.GT.AND P0, PT, R0, 0x28, PT ;  /* 0x000000280000780c */ /* 0x000fe20003f04270 */
[----:B------:R-:W-:Y:S01]  /*8a00*/  @P4 STG.E desc[UR38][R6.64+0x64], R39 ;  /* 0x0000642706004986 */ /* 0x000fe2000c101926 */
[C---:B------:R-:W-:Y:S01]  /*8a10*/  ISETP.GT.AND P1, PT, R3.reuse, 0x8, P1 ;  /* 0x000000080300780c */ /* 0x040fe20000f24270 */
[-C--:B0-----:R-:W-:Y:S01]  /*8a20*/  FMUL R11, R44, R153.reuse ;  /* 0x000000992c0b7220 */ /* 0x081fe20000400000 */
[----:B------:R-:W-:Y:S01]  /*8a30*/  ISETP.GT.AND P4, PT, R3, 0x8, P2 ;  /* 0x000000080300780c */ /* 0x000fe20001784270 */
[----:B------:R0:W-:Y:S01]  /*8a40*/  @P5 STG.E desc[UR38][R4.64+0x80], R13 ;  /* 0x0000800d04005986 */ /* 0x0001e2000c101926 */
[----:B------:R-:W-:Y:S01]  /*8a50*/  ISETP.GT.AND P2, PT, R0, 0x29, PT ;  /* 0x000000290000780c */ /* 0x000fe20003f44270 */
[-C--:B------:R-:W-:Y:S01]  /*8a60*/  FMUL R73, R73, R153.reuse ;  /* 0x0000009949497220 */ /* 0x080fe20000400000 */
[C---:B------:R-:W-:Y:S01]  /*8a70*/  ISETP.GT.AND P5, PT, R3.reuse, RZ, P0 ;  /* 0x000000ff0300720c */ /* 0x040fe200007a4270 */
[-C--:B-1----:R-:W-:Y:S01]  /*8a80*/  FMUL R9, R42, R153.reuse ;  /* 0x000000992a097220 */ /* 0x082fe20000400000 */
[----:B------:R-:W-:Y:S01]  /*8a90*/  @P3 STG.E desc[UR38][R4.64+0x84], R41 ;  /* 0x0000842904003986 */ /* 0x000fe2000c101926 */
[----:B------:R-:W-:Y:S01]  /*8aa0*/  ISETP.GT.AND P3, PT, R3, RZ, P2 ;  /* 0x000000ff0300720c */ /* 0x000fe20001764270 */
[----:B------:R-:W-:Y:S01]  /*8ab0*/  FMUL R75, R75, R153 ;  /* 0x000000994b4b7220 */ /* 0x000fe20000400000 */
[----:B------:R-:W-:Y:S01]  /*8ac0*/  F2FP.TF32.F32.PACK_B R43, R43 ;  /* 0x0000002bff2b723e */ /* 0x000fe200024050ff */
[----:B------:R-:W-:Y:S01]  /*8ad0*/  FMUL R77, R77, R153 ;  /* 0x000000994d4d7220 */ /* 0x000fe20000400000 */
[----:B------:R-:W-:Y:S01]  /*8ae0*/  F2FP.TF32.F32.PACK_B R9, R9 ;  /* 0x00000009ff09723e */ /* 0x000fe200024050ff */
[----:B------:R-:W-:Y:S01]  /*8af0*/  FMUL R79, R79, R153 ;  /* 0x000000994f4f7220 */ /* 0x000fe20000400000 */
[----:B------:R-:W-:Y:S01]  /*8b00*/  F2FP.TF32.F32.PACK_B R11, R11 ;  /* 0x0000000bff0b723e */ /* 0x000fe200024050ff */
[----:B0-----:R-:W-:Y:S01]  /*8b10*/  FMUL R13, R48, R153 ;  /* 0x00000099300d7220 */ /* 0x001fe20000400000 */
[----:B------:R-:W-:Y:S01]  /*8b20*/  F2FP.TF32.F32.PACK_B R45, R45 ;  /* 0x0000002dff2d723e */ /* 0x000fe200024050ff */
[----:B------:R0:W-:Y:S01]  /*8b30*/  @P1 STG.E desc[UR38][R6.64+0x80], R9 ;  /* 0x0000800906001986 */ /* 0x0001e2000c101926 */
[C---:B------:R-:W-:Y:S01]  /*8b40*/  ISETP.GT.AND P1, PT, R0.reuse, 0x30, PT ;  /* 0x000000300000780c */ /* 0x040fe20003f24270 */
[-C--:B------:R-:W-:Y:S01]  /*8b50*/  FMUL R81, R81, R153.reuse ;  /* 0x0000009951517220 */ /* 0x080fe20000400000 */
[C---:B------:R-:W-:Y:S01]  /*8b60*/  ISETP.GT.AND P0, PT, R3.reuse, 0x8, P0 ;  /* 0x000000080300780c */ /* 0x040fe20000704270 */
[----:B------:R-:W-:Y:S01]  /*8b70*/  @P4 STG.E desc[UR38][R6.64+0x84], R43 ;  /* 0x0000842b06004986 */ /* 0x000fe2000c101926 */
[----:B------:R-:W-:Y:S01]  /*8b80*/  ISETP.GT.AND P4, PT, R3, 0x8, P2 ;  /* 0x000000080300780c */ /* 0x000fe20001784270 */
[-C--:B------:R-:W-:Y:S01]  /*8b90*/  FMUL R83, R83, R153.reuse ;  /* 0x0000009953537220 */ /* 0x080fe20000400000 */
[----:B------:R-:W-:Y:S01]  /*8ba0*/  ISETP.GT.AND P2, PT, R0, 0x31, PT ;  /* 0x000000310000780c */ /* 0x000fe20003f44270 */
[----:B------:R1:W-:Y:S01]  /*8bb0*/  @P5 STG.E desc[UR38][R4.64+0xa0], R11 ;  /* 0x0000a00b04005986 */ /* 0x0003e2000c101926 */
[----:B------:R-:W-:Y:S01]  /*8bc0*/  ISETP.GT.AND P5, PT, R3, RZ, P1 ;  /* 0x000000ff0300720c */ /* 0x000fe20000fa4270 */
[----:B------:R-:W-:Y:S01]  /*8bd0*/  FMUL R85, R85, R153 ;  /* 0x0000009955557220 */ /* 0x000fe20000400000 */
[----:B------:R-:W-:Y:S01]  /*8be0*/  F2FP.TF32.F32.PACK_B R47, R47 ;  /* 0x0000002fff2f723e */ /* 0x000fe200024050ff */
[-C--:B0-----:R-:W-:Y:S01]  /*8bf0*/  FMUL R9, R46, R153.reuse ;  /* 0x000000992e097220 */ /* 0x081fe20000400000 */
        /* <DEDUP_REMOVED lines=8> */
[-C--:B-1----:R-:W-:Y:S01]  /*8c80*/  FMUL R11, R52, R153.reuse ;  /* 0x00000099340b7220 */ /* 0x082fe20000400000 */
[----:B------:R-:W-:Y:S01]  /*8c90*/  ISETP.GT.AND P1, PT, R3, 0x8, P1 ;  /* 0x000000080300780c */ /* 0x000fe20000f24270 */
[----:B------:R0:W-:Y:S01]  /*8ca0*/  @P0 STG.E desc[UR38][R6.64+0xa0], R9 ;  /* 0x0000a00906000986 */ /* 0x0001e2000c101926 */
[C---:B------:R-:W-:Y:S01]  /*8cb0*/  ISETP.GT.AND P0, PT, R0.reuse, 0x38, PT ;  /* 0x000000380000780c */ /* 0x040fe20003f04270 */
[----:B------:R-:W-:Y:S01]  /*8cc0*/  FMUL R93, R93, R153 ;  /* 0x000000995d5d7220 */ /* 0x000fe20000400000 */
[----:B------:R-:W-:Y:S01]  /*8cd0*/  F2FP.TF32.F32.PACK_B R51, R51 ;  /* 0x00000033ff33723e */ /* 0x000fe200024050ff */
        /* <DEDUP_REMOVED lines=15> */
[-C--:B------:R-:W-:Y:S01]  /*8dd0*/  FMUL R103, R103, R153.reuse ;  /* 0x0000009967677220 */ /* 0x080fe20000400000 */
[----:B------:R-:W-:Y:S01]  /*8de0*/  ISETP.GT.AND P0, PT, R3, 0x8, P0 ;  /* 0x000000080300780c */ /* 0x000fe20000704270 */
[----:B-1----:R-:W-:Y:S01]  /*8df0*/  FMUL R13, R56, R153 ;  /* 0x00000099380d7220 */ /* 0x002fe20000400000 */
[----:B------:R-:W-:Y:S01]  /*8e00*/  F2FP.TF32.F32.PACK_B R55, R55 ;  /* 0x00000037ff37723e */ /* 0x000fe200024050ff */
        /* <DEDUP_REMOVED lines=15> */
[-C--:B------:R-:W-:Y:S01]  /*8f00*/  FMUL R111, R111, R153.reuse ;  /* 0x000000996f6f7220 */ /* 0x080fe20000400000 */
[----:B------:R-:W-:Y:S01]  /*8f10*/  ISETP.GT.AND P1, PT, R3, 0x8, P1 ;  /* 0x000000080300780c */ /* 0x000fe20000f24270 */
[----:B------:R-:W-:Y:S01]  /*8f20*/  FMUL R113, R113, R153 ;  /* 0x0000009971717220 */ /* 0x000fe20000400000 */
[----:B------:R-:W-:Y:S01]  /*8f30*/  F2FP.TF32.F32.PACK_B R9, R9 ;  /* 0x00000009ff09723e */ /* 0x000fe200024050ff */
[-C--:B------:R-:W-:Y:S01]  /*8f40*/  FMUL R115, R115, R153.reuse ;  /* 0x0000009973737220 */ /* 0x080fe20000400000 */
[----:B-1----:R-:W-:Y:S01]  /*8f50*/  FMUL R11, R60, R153 ;  /* 0x000000993c0b7220 */ /* 0x002fe20000400000 */
[----:B------:R-:W-:Y:S01]  /*8f60*/  F2FP.TF32.F32.PACK_B R59, R59 ;  /* 0x0000003bff3b723e */ /* 0x000fe200024050ff */
[-C--:B------:R-:W-:Y:S01]  /*8f70*/  FMUL R117, R117, R153.reuse ;  /* 0x0000009975757220 */ /* 0x080fe20000400000 */
        /* <DEDUP_REMOVED lines=47> */
[----:B------:R-:W-:Y:S01]  /*9270*/  ISETP.GT.AND P0, PT, R0, 0x58, PT ;  /* 0x000000580000780c */ /* 0x000fe20003f04270 */
[----:B------:R-:W-:Y:S01]  /*9280*/  FMUL R147, R147, R153 ;  /* 0x0000009993937220 */ /* 0x000fe20000400000 */
[----:B------:R-:W-:Y:S01]  /*9290*/  F2FP.TF32.F32.PACK_B R11, R11 ;  /* 0x0000000bff0b723e */ /* 0x000fe200024050ff */
[----:B------:R-:W-:Y:S01]  /*92a0*/  @P4 STG.E desc[UR38][R6.64+0x124], R63 ;  /* 0x0001243f06004986 */ /* 0x000fe2000c101926 */
[C---:B------:R-:W-:Y:S01]  /*92b0*/  ISETP.GT.AND P4, PT, R3.reuse, 0x8, P2 ;  /* 0x000000080300780c */ /* 0x040fe20001784270 */
        /* <DEDUP_REMOVED lines=10> */
[----:B------:R-:W-:-:S02]  /*9360*/  ISETP.GT.AND P0, PT, R3, 0x8, P0 ;  /* 0x000000080300780c */ /* 0x000fc40000704270 */
[----:B------:R-:W-:Y:S01]  /*9370*/  F2FP.TF32.F32.PACK_B R9, R9 ;  /* 0x00000009ff09723e */ /* 0x000fe200024050ff */
[----:B-1----:R-:W-:Y:S01]  /*9380*/  FMUL R13, R72, R153 ;  /* 0x00000099480d7220 */ /* 0x002fe20000400000 */
[----:B------:R-:W-:-:S03]  /*9390*/  F2FP.TF32.F32.PACK_B R71, R71 ;  /* 0x00000047ff47723e */ /* 0x000fc600024050ff */
[----:B------:R0:W-:Y:S01]  /*93a0*/  @P1 STG.E desc[UR38][R6.64+0x140], R9 ;  /* 0x0001400906001986 */ /* 0x0001e2000c101926 */
[C---:B------:R-:W-:Y:S02]  /*93b0*/  ISETP.GT.AND P1, PT, R0.reuse, 0x60, PT ;  /* 0x000000600000780c */ /* 0x040fe40003f24270 */
[----:B------:R-:W-:Y:S01]  /*93c0*/  F2FP.TF32.F32.PACK_B R13, R13 ;  /* 0x0000000dff0d723e */ /* 0x000fe200024050ff */
[----:B------:R-:W-:Y:S01]  /*93d0*/  @P4 STG.E desc[UR38][R6.64+0x144], R67 ;  /* 0x0001444306004986 */ /* 0x000fe2000c101926 */
[C---:B------:R-:W-:Y:S02]  /*93e0*/  ISETP.GT.AND P4, PT, R3.reuse, 0x8, P2 ;  /* 0x000000080300780c */ /* 0x040fe40001784270 */
[----:B------:R-:W-:Y:S01]  /*93f0*/  ISETP.GT.AND P2, PT, R0, 0x61, PT ;  /* 0x000000610000780c */ /* 0x000fe20003f44270 */
[----:B------:R1:W-:Y:S01]  /*9400*/  @P5 STG.E desc[UR38][R4.64+0x160], R11 ;  /* 0x0001600b04005986 */ /* 0x0003e2000c101926 */
[C---:B------:R-:W-:Y:S02]  /*9410*/  ISETP.GT.AND P5, PT, R3.reuse, RZ, P1 ;  /* 0x000000ff0300720c */ /* 0x040fe40000fa4270 */
[----:B------:R-:W-:Y:S01]  /*9420*/  F2FP.TF32.F32.PACK_B R73, R73 ;  /* 0x00000049ff49723e */ /* 0x000fe200024050ff */
[----:B0-----:R-:W-:Y:S01]  /*9430*/  FMUL R9, R70, R153 ;  /* 0x0000009946097220 */ /* 0x001fe20000400000 */
[----:B------:R-:W-:Y:S01]  /*9440*/  @P3 STG.E desc[UR38][R4.64+0x164], R69 ;  /* 0x0001644504003986 */ /* 0x000fe2000c101926 */
[----:B------:R-:W-:-:S02]  /*9450*/  ISETP.GT.AND P3, PT, R3, RZ, P2 ;  /* 0x000000ff0300720c */ /* 0x000fc40001764270 */
[----:B------:R-:W-:Y:S02]  /*9460*/  ISETP.GT.AND P1, PT, R3, 0x8, P1 ;  /* 0x000000080300780c */ /* 0x000fe40000f24270 */
        /* <DEDUP_REMOVED lines=252> */
[----:B------:R-:W-:Y:S01]  /*a430*/  @P3 STG.E desc[UR38][R4.64+0x364], R133 ;  /* 0x0003648504003986 */ /* 0x000fe2000c101926 */
[----:B0-----:R-:W-:Y:S01]  /*a440*/  FMUL R9, R134, R153 ;  /* 0x0000009986097220 */ /* 0x001fe20000400000 */
[----:B------:R-:W-:-:S02]  /*a450*/  ISETP.GT.AND P3, PT, R3, RZ, P2 ;  /* 0x000000ff0300720c */ /* 0x000fc40001764270 */
[----:B------:R-:W-:Y:S02]  /*a460*/  ISETP.GT.AND P1, PT, R3, 0x8, P1 ;  /* 0x000000080300780c */ /* 0x000fe40000f24270 */
[----:B------:R-:W-:Y:S01]  /*a470*/  F2FP.TF32.F32.PACK_B R9, R9 ;  /* 0x00000009ff09723e */ /* 0x000fe200024050ff */
[----:B-1----:R-:W-:Y:S01]  /*a480*/  FMUL R11, R140, R153 ;  /* 0x000000998c0b7220 */ /* 0x002fe20000400000 */
[----:B------:R-:W-:-:S03]  /*a490*/  F2FP.TF32.F32.PACK_B R139, R139 ;  /* 0x0000008bff8b723e */ /* 0x000fc600024050ff */
[----:B------:R0:W-:Y:S01]  /*a4a0*/  @P0 STG.E desc[UR38][R6.64+0x360], R9 ;  /* 0x0003600906000986 */ /* 0x0001e2000c101926 */
[----:B------:R-:W-:Y:S02]  /*a4b0*/  F2FP.TF32.F32.PACK_B R141, R141 ;  /* 0x0000008dff8d723e */ /* 0x000fe400024050ff */
[----:B------:R-:W-:Y:S01]  /*a4c0*/  F2FP.TF32.F32.PACK_B R11, R11 ;  /* 0x0000000bff0b723e */ /* 0x000fe200024050ff */
[----:B------:R-:W-:Y:S01]  /*a4d0*/  @P4 STG.E desc[UR38][R6.64+0x364], R135 ;  /* 0x0003648706004986 */ /* 0x000fe2000c101926 */
[C---:B------:R-:W-:Y:S02]  /*a4e0*/  ISETP.GT.AND P4, PT, R0.reuse, 0xe8, PT ;  /* 0x000000e80000780c */ /* 0x040fe40003f84270 */
[----:B------:R-:W-:Y:S01]  /*a4f0*/  F2FP.TF32.F32.PACK_B R143, R143 ;  /* 0x0000008fff8f723e */ /* 0x000fe200024050ff */
[----:B------:R1:W-:Y:S01]  /*a500*/  @P5 STG.E desc[UR38][R4.64+0x380], R13 ;  /* 0x0003800d04005986 */ /* 0x0003e2000c101926 */
[----:B------:R-:W-:Y:S02]  /*a510*/  ISETP.GT.AND P5, PT, R0, 0xe9, PT ;  /* 0x000000e90000780c */ /* 0x000fe40003fa4270 */
[----:B------:R-:W-:Y:S01]  /*a520*/  F2FP.TF32.F32.PACK_B R145, R145 ;  /* 0x00000091ff91723e */ /* 0x000fe200024050ff */
[----:B------:R-:W-:Y:S01]  /*a530*/  @P3 STG.E desc[UR38][R4.64+0x384], R137 ;  /* 0x0003848904003986 */ /* 0x000fe2000c101926 */
[C---:B------:R-:W-:Y:S01]  /*a540*/  ISETP.GT.AND P3, PT, R3.reuse, 0x8, P2 ;  /* 0x000000080300780c */ /* 0x040fe20001764270 */
[----:B0-----:R-:W-:Y:S01]  /*a550*/  FMUL R9, R138, R153 ;  /* 0x000000998a097220 */ /* 0x001fe20000400000 */
[----:B------:R-:W-:-:S02]  /*a560*/  ISETP.GT.AND P2, PT, R3, RZ, P4 ;  /* 0x000000ff0300720c */ /* 0x000fc40002744270 */
[C---:B------:R-:W-:Y:S02]  /*a570*/  ISETP.GT.AND P0, PT, R3.reuse, RZ, P5 ;  /* 0x000000ff0300720c */ /* 0x040fe40002f04270 */
[C---:B------:R-:W-:Y:S01]  /*a580*/  ISETP.GT.AND P4, PT, R3.reuse, 0x8, P4 ;  /* 0x000000080300780c */ /* 0x040fe20002784270 */
[----:B-1----:R-:W-:Y:S01]  /*a590*/  FMUL R13, R142, R153 ;  /* 0x000000998e0d7220 */ /* 0x002fe20000400000 */
[----:B------:R-:W-:Y:S02]  /*a5a0*/  ISETP.GT.AND P5, PT, R3, 0x8, P5 ;  /* 0x000000080300780c */ /* 0x000fe40002fa4270 */
[----:B------:R-:W-:Y:S02]  /*a5b0*/  F2FP.TF32.F32.PACK_B R9, R9 ;  /* 0x00000009ff09723e */ /* 0x000fe400024050ff */
[----:B------:R-:W-:Y:S02]  /*a5c0*/  F2FP.TF32.F32.PACK_B R13, R13 ;  /* 0x0000000dff0d723e */ /* 0x000fe400024050ff */
[----:B------:R-:W-:Y:S01]  /*a5d0*/  F2FP.TF32.F32.PACK_B R147, R147 ;  /* 0x00000093ff93723e */ /* 0x000fe200024050ff */
[----:B------:R0:W-:Y:S01]  /*a5e0*/  @P1 STG.E desc[UR38][R6.64+0x380], R9 ;  /* 0x0003800906001986 */ /* 0x0001e2000c101926 */
[----:B------:R-:W-:-:S02]  /*a5f0*/  ISETP.GT.AND P1, PT, R0, 0xf8, PT ;  /* 0x000000f80000780c */ /* 0x000fc40003f24270 */
        /* <DEDUP_REMOVED lines=8> */
[----:B0-----:R-:W-:Y:S01]  /*a680*/  FMUL R9, R144, R153 ;  /* 0x0000009990097220 */ /* 0x001fe20000400000 */
[----:B------:R-:W-:-:S02]  /*a690*/  ISETP.GT.AND P0, PT, R0, 0xf9, PT ;  /* 0x000000f90000780c */ /* 0x000fc40003f04270 */
[----:B------:R0:W-:Y:S01]  /*a6a0*/  @P4 STG.E desc[UR38][R6.64+0x3a0], R13 ;  /* 0x0003a00d06004986 */ /* 0x0001e2000c101926 */
[C---:B------:R-:W-:Y:S02]  /*a6b0*/  ISETP.GT.AND P4, PT, R3.reuse, RZ, P2 ;  /* 0x000000ff0300720c */ /* 0x040fe40001784270 */
[----:B------:R-:W-:Y:S01]  /*a6c0*/  F2FP.TF32.F32.PACK_B R9, R9 ;  /* 0x00000009ff09723e */ /* 0x000fe200024050ff */
[----:B------:R-:W-:Y:S01]  /*a6d0*/  @P5 STG.E desc[UR38][R6.64+0x3a4], R143 ;  /* 0x0003a48f06005986 */ /* 0x000fe2000c101926 */
[C---:B------:R-:W-:Y:S01]  /*a6e0*/  ISETP.GT.AND P5, PT, R3.reuse, RZ, P3 ;  /* 0x000000ff0300720c */ /* 0x040fe20001fa4270 */
[----:B-1----:R-:W-:Y:S01]  /*a6f0*/  FMUL R11, R146, R153 ;  /* 0x00000099920b7220 */ /* 0x002fe20000400000 */
[C---:B------:R-:W-:Y:S02]  /*a700*/  ISETP.GT.AND P3, PT, R3.reuse, 0x8, P3 ;  /* 0x000000080300780c */ /* 0x040fe40001f64270 */
[----:B------:R-:W-:Y:S02]  /*a710*/  ISETP.GT.AND P2, PT, R3, 0x8, P2 ;  /* 0x000000080300780c */ /* 0x000fe40001744270 */
[----:B------:R-:W-:Y:S01]  /*a720*/  F2FP.TF32.F32.PACK_B R11, R11 ;  /* 0x0000000bff0b723e */ /* 0x000fe200024050ff */
[----:B0-----:R-:W-:-:S05]  /*a730*/  FMUL R13, R150, R153 ;  /* 0x00000099960d7220 */ /* 0x001fca0000400000 */
[----:B------:R-:W-:Y:S01]  /*a740*/  F2FP.TF32.F32.PACK_B R13, R13 ;  /* 0x0000000dff0d723e */ /* 0x000fe200024050ff */
[----:B------:R-:W-:Y:S01]  /*a750*/  @P5 STG.E desc[UR38][R4.64+0x3c0], R9 ;  /* 0x0003c00904005986 */ /* 0x000fe2000c101926 */
[C---:B------:R-:W-:Y:S01]  /*a760*/  ISETP.GT.AND P5, PT, R3.reuse, RZ, P1 ;  /* 0x000000ff0300720c */ /* 0x040fe20000fa4270 */
[----:B------:R-:W-:Y:S01]  /*a770*/  @P3 IMAD.MOV.U32 R2, RZ, RZ, R6 ;  /* 0x000000ffff023224 */ /* 0x000fe200078e0006 */
[C---:B------:R-:W-:Y:S01]  /*a780*/  ISETP.GT.AND P1, PT, R3.reuse, 0x8, P1 ;  /* 0x000000080300780c */ /* 0x040fe20000f24270 */
[----:B------:R-:W-:Y:S01]  /*a790*/  @P4 STG.E desc[UR38][R4.64+0x3c4], R145 ;  /* 0x0003c49104004986 */ /* 0x000fe2000c101926 */
[C---:B------:R-:W-:Y:S02]  /*a7a0*/  ISETP.GT.AND P4, PT, R3.reuse, RZ, P0 ;  /* 0x000000ff0300720c */ /* 0x040fe40000784270 */
[----:B------:R-:W-:Y:S01]  /*a7b0*/  ISETP.GT.AND P0, PT, R3, 0x8, P0 ;  /* 0x000000080300780c */ /* 0x000fe20000704270 */
[----:B------:R-:W-:-:S05]  /*a7c0*/  @P3 IMAD.MOV.U32 R3, RZ, RZ, R7 ;  /* 0x000000ffff033224 */ /* 0x000fca00078e0007 */
[----:B------:R0:W-:Y:S02]  /*a7d0*/  @P3 STG.E desc[UR38][R2.64+0x3c0], R11 ;  /* 0x0003c00b02003986 */ /* 0x0001e4000c101926 */
[----:B0-----:R-:W-:Y:S02]  /*a7e0*/  @P2 IMAD.MOV.U32 R2, RZ, RZ, R6 ;  /* 0x000000ffff022224 */ /* 0x001fe400078e0006 */
[----:B------:R-:W-:-:S05]  /*a7f0*/  @P2 IMAD.MOV.U32 R3, RZ, RZ, R7 ;  /* 0x000000ffff032224 */ /* 0x000fca00078e0007 */
[----:B------:R0:W-:Y:S02]  /*a800*/  @P2 STG.E desc[UR38][R2.64+0x3c4], R147 ;  /* 0x0003c49302002986 */ /* 0x0001e4000c101926 */
[----:B0-----:R-:W-:Y:S02]  /*a810*/  @P5 IMAD.MOV.U32 R2, RZ, RZ, R4 ;  /* 0x000000ffff025224 */ /* 0x001fe400078e0004 */
[----:B------:R-:W-:-:S05]  /*a820*/  @P5 IMAD.MOV.U32 R3, RZ, RZ, R5 ;  /* 0x000000ffff035224 */ /* 0x000fca00078e0005 */
[----:B------:R0:W-:Y:S04]  /*a830*/  @P5 STG.E desc[UR38][R2.64+0x3e0], R15 ;  /* 0x0003e00f02005986 */ /* 0x0001e8000c101926 */
[----:B------:R1:W-:Y:S01]  /*a840*/  @P4 STG.E desc[UR38][R4.64+0x3e4], R149 ;  /* 0x0003e49504004986 */ /* 0x0003e2000c101926 */
[----:B0-----:R-:W-:Y:S02]  /*a850*/  @P1 IMAD.MOV.U32 R2, RZ, RZ, R6 ;  /* 0x000000ffff021224 */ /* 0x001fe400078e0006 */
[----:B------:R-:W-:-:S05]  /*a860*/  @P1 IMAD.MOV.U32 R3, RZ, RZ, R7 ;  /* 0x000000ffff031224 */ /* 0x000fca00078e0007 */
[----:B------:R1:W-:Y:S04]  /*a870*/  @P1 STG.E desc[UR38][R2.64+0x3e0], R13 ;  /* 0x0003e00d02001986 */ /* 0x0003e8000c101926 */
[----:B------:R1:W-:Y:S02]  /*a880*/  @P0 STG.E desc[UR38][R6.64+0x3e4], R151 ;  /* 0x0003e49706000986 */ /* 0x0003e4000c101926 */
.L_x_286:
[----:B------:R-:W-:Y:S05]  /*a890*/  BSYNC B0 ;  /* 0x0000000000007941 */ /* 0x000fea0003800000 */
.L_x_32:
[----:B-1----:R-:W2:Y:S01]  /*a8a0*/  LDL.64 R2, [R1] ;  /* 0x0000000001027983 */ /* 0x002ea20000100a00 */
[----:B------:R-:W-:Y:S01]  /*a8b0*/  ULDC.64 UR4, c[0x0][0x650] ;  /* 0x0001940000047ab9 */ /* 0x000fe20000000a00 */
[----:B------:R1:W-:Y:S01]  /*a8c0*/  SYNCS.ARRIVE.TRANS64.A1T0 RZ, [R160+UR44], RZ ;  /* 0x000000ffa0ff79a7 */ /* 0x0003e2000810002c */
[----:B------:R-:W-:Y:S01]  /*a8d0*/  PRMT R0, RZ, 0x7610, R0 ;  /* 0x00007610ff007816 */ /* 0x000fe20000000000 */
[----:B-----5:R-:W-:Y:S02]  /*a8e0*/  IMAD.MOV.U32 R19, RZ, RZ, -0x1 ;  /* 0xffffffffff137424 */ /* 0x020fe400078e00ff */
[----:B------:R-:W-:Y:S01]  /*a8f0*/  IMAD.MOV.U32 R22, RZ, RZ, -0x1 ;  /* 0xffffffffff167424 */ /* 0x000fe200078e00ff */
[----:B--2---:R-:W-:-:S04]  /*a900*/  LEA R18, P0, R2, R18, 0x1 ;  /* 0x0000001202127211 */ /* 0x004fc800078008ff */
[----:B------:R-:W-:Y:S01]  /*a910*/  LEA.HI.X R17, R2, R17, R23, 0x1, P0 ;  /* 0x0000001102117211 */ /* 0x000fe200000f0c17 */
[----:B------:R-:W-:Y:S01]  /*a920*/  IMAD.MOV.U32 R2, RZ, RZ, -0x1 ;  /* 0xffffffffff027424 */ /* 0x000fe200078e00ff */
[----:B------:R-:W-:-:S04]  /*a930*/  ISETP.GE.U32.AND P0, PT, R18, UR4, PT ;  /* 0x0000000412007c0c */ /* 0x000fc8000bf06070 */
[----:B------:R-:W-:-:S13]  /*a940*/  ISETP.GE.U32.AND.EX P0, PT, R17, UR5, PT, P0 ;  /* 0x0000000511007c0c */ /* 0x000fda000bf06100 */
[----:B-1----:R-:W-:Y:S05]  /*a950*/  @P0 BRA `(.L_x_287) ;  /* 0x0000000400700947 */ /* 0x002fea0003800000 */
[----:B----4-:R-:W1:Y:S01]  /*a960*/  S2R R10, SR_CTAID.X ;  /* 0x00000000000a7919 */ /* 0x010e620000002500 */
[----:B---3--:R-:W2:Y:S01]  /*a970*/  LDC.64 R8, c[0x0][0x628] ;  /* 0x00018a00ff087b82 */ /* 0x008ea20000000a00 */
[----:B------:R-:W-:Y:S01]  /*a980*/  ULDC UR4, c[0x0][0x150] ;  /* 0x0000540000047ab9 */ /* 0x000fe20000000800 */
[----:B------:R-:W-:Y:S01]  /*a990*/  IMAD.MOV.U32 R6, RZ, RZ, R18 ;  /* 0x000000ffff067224 */ /* 0x000fe200078e0012 */
[----:B------:R-:W3:Y:S01]  /*a9a0*/  S2R R20, SR_CTAID.Y ;  /* 0x0000000000147919 */ /* 0x000ee20000002600 */
[----:B0-----:R-:W-:-:S04]  /*a9b0*/  IMAD.MOV.U32 R7, RZ, RZ, R17 ;  /* 0x000000ffff077224 */ /* 0x001fc800078e0011 */
[----:B------:R-:W0:Y:S08]  /*a9c0*/  LDC R15, c[0x0][0x144] ;  /* 0x00005100ff0f7b82 */ /* 0x000e300000000800 */
[----:B------:R-:W4:Y:S08]  /*a9d0*/  LDC R0, c[0x0][0x630] ;  /* 0x00018c00ff007b82 */ /* 0x000f300000000800 */
[----:B------:R-:W0:Y:S01]  /*a9e0*/  LDC.64 R12, c[0x0][0x620] ;  /* 0x00018800ff0c7b82 */ /* 0x000e220000000a00 */
[----:B--2---:R-:W-:-:S04]  /*a9f0*/  ISETP.NE.U32.AND P0, PT, R8, RZ, PT ;  /* 0x000000ff0800720c */ /* 0x004fc80003f05070 */
[----:B------:R-:W-:Y:S02]  /*aa00*/  ISETP.NE.AND.EX P0, PT, R9, RZ, PT, P0 ;  /* 0x000000ff0900720c */ /* 0x000fe40003f05300 */
[----:B-1----:R-:W-:-:S05]  /*aa10*/  I2FP.F32.U32 R2, R10 ;  /* 0x0000000a00027245 */ /* 0x002fca0000201000 */
[----:B------:R-:W-:-:S04]  /*aa20*/  FMUL R2, R2, UR4 ;  /* 0x0000000402027c20 */ /* 0x000fc80008400000 */
[----:B------:R1:W2:Y:S02]  /*aa30*/  F2I.U32.TRUNC.NTZ R14, R2 ;  /* 0x00000002000e7305 */ /* 0x0002a4000020f000 */
[----:B---34-:R-:W-:Y:S05]  /*aa40*/  @!P0 BRA `(.L_x_288) ;  /* 0x0000000000288947 */ /* 0x018fea0003800000 */
[----:B------:R-:W3:Y:S02]  /*aa50*/  LDC R3, c[0x0][0x634] ;  /* 0x00018d00ff037b82 */ /* 0x000ee40000000800 */
[----:B---3--:R-:W-:-:S05]  /*aa60*/  IADD3 R7, P0, R18, R3, RZ ;  /* 0x0000000312077210 */ /* 0x008fca0007f1e0ff */
[----:B------:R-:W-:-:S04]  /*aa70*/  IMAD.X R11, RZ, RZ, R17, P0 ;  /* 0x000000ffff0b7224 */ /* 0x000fc800000e0611 */
[----:B-1----:R-:W-:-:S04]  /*aa80*/  IMAD.WIDE.U32 R2, R11, R8, RZ ;  /* 0x000000080b027225 */ /* 0x002fc800078e00ff */
[----:B------:R-:W-:-:S04]  /*aa90*/  IMAD.WIDE.U32 R4, P0, R7, R9, R2 ;  /* 0x0000000907047225 */ /* 0x000fc80007800002 */
[----:B------:R-:W-:-:S04]  /*aaa0*/  IMAD.WIDE.U32 R2, R7, R8, RZ ;  /* 0x0000000807027225 */ /* 0x000fc800078e00ff */
[----:B------:R-:W-:Y:S01]  /*aab0*/  IMAD.X R7, RZ, RZ, RZ, P0 ;  /* 0x000000ffff077224 */ /* 0x000fe200000e06ff */
[----:B------:R-:W-:Y:S01]  /*aac0*/  IADD3 RZ, P0, R3, R4, RZ ;  /* 0x0000000403ff7210 */ /* 0x000fe20007f1e0ff */
[----:B------:R-:W-:-:S04]  /*aad0*/  IMAD.MOV.U32 R6, RZ, RZ, R5 ;  /* 0x000000ffff067224 */ /* 0x000fc800078e0005 */
[----:B------:R-:W-:-:S08]  /*aae0*/  IMAD.WIDE.U32.X R6, R11, R9, R6, P0 ;  /* 0x000000090b067225 */ /* 0x000fd000000e0406 */
.L_x_288:
[----:B------:R-:W3:Y:S01]  /*aaf0*/  LDC.64 R26, c[0x0][0x640] ;  /* 0x00019000ff1a7b82 */ /* 0x000ee20000000a00 */
[-C--:B------:R-:W-:Y:S01]  /*ab00*/  SHF.R.U64 R11, R6, R0.reuse, R7 ;  /* 0x00000000060b7219 */ /* 0x080fe20000001207 */
[----:B------:R-:W-:Y:S01]  /*ab10*/  IMAD.MOV.U32 R19, RZ, RZ, R17 ;  /* 0x000000ffff137224 */ /* 0x000fe200078e0011 */
[----:B------:R-:W-:Y:S01]  /*ab20*/  SHF.R.U32.HI R0, RZ, R0, R7 ;  /* 0x00000000ff007219 */ /* 0x000fe20000011607 */
[----:B--2---:R-:W-:Y:S01]  /*ab30*/  IMAD.MOV R14, RZ, RZ, -R14 ;  /* 0x000000ffff0e7224 */ /* 0x004fe200078e0a0e */
[----:B------:R-:W-:Y:S01]  /*ab40*/  IADD3 R5, P0, RZ, -R11, RZ ;  /* 0x8000000bff057210 */ /* 0x000fe20007f1e0ff */
[----:B------:R-:W-:Y:S01]  /*ab50*/  ULDC UR4, c[0x0][0x154] ;  /* 0x0000550000047ab9 */ /* 0x000fe20000000800 */
[----:B------:R-:W-:Y:S01]  /*ab60*/  IMAD.MOV.U32 R7, RZ, RZ, 0x1 ;  /* 0x00000001ff077424 */ /* 0x000fe200078e00ff */
[----:B------:R-:W2:Y:S01]  /*ab70*/  LDC R4, c[0x0][0x618] ;  /* 0x00018600ff047b82 */ /* 0x000ea20000000800 */
[----:B0-----:R-:W-:Y:S02]  /*ab80*/  IMAD R22, R15, R14, R10 ;  /* 0x0000000e0f167224 */ /* 0x001fe400078e020a */
[----:B------:R-:W-:-:S04]  /*ab90*/  IMAD.X R3, RZ, RZ, ~R0, P0 ;  /* 0x000000ffff037224 */ /* 0x000fc800000e0e00 */
[-C--:B------:R-:W-:Y:S01]  /*aba0*/  IMAD R0, R3, R12.reuse, RZ ;  /* 0x0000000c03007224 */ /* 0x080fe200078e02ff */
[----:B------:R-:W0:Y:S01]  /*abb0*/  LDC R6, c[0x0][0x608] ;  /* 0x00018200ff067b82 */ /* 0x000e220000000800 */
[----:B-1----:R-:W-:-:S04]  /*abc0*/  IMAD.WIDE.U32 R2, R5, R12, R18 ;  /* 0x0000000c05027225 */ /* 0x002fc800078e0012 */
[----:B------:R-:W-:Y:S01]  /*abd0*/  IMAD R5, R5, R13, R0 ;  /* 0x0000000d05057224 */ /* 0x000fe200078e0200 */
[----:B------:R-:W-:Y:S02]  /*abe0*/  I2FP.F32.U32 R0, R20 ;  /* 0x0000001400007245 */ /* 0x000fe40000201000 */
[----:B------:R-:W1:Y:S01]  /*abf0*/  LDC R24, c[0x0][0x658] ;  /* 0x00019600ff187b82 */ /* 0x000e620000000800 */
[----:B------:R-:W-:Y:S01]  /*ac00*/  IMAD.IADD R3, R3, 0x1, R5 ;  /* 0x0000000103037824 */ /* 0x000fe200078e0205 */
[----:B---3--:R-:W-:Y:S01]  /*ac10*/  ISETP.NE.U32.AND P0, PT, R26, RZ, PT ;  /* 0x000000ff1a00720c */ /* 0x008fe20003f05070 */
[----:B------:R-:W-:Y:S01]  /*ac20*/  FMUL R0, R0, UR4 ;  /* 0x0000000400007c20 */ /* 0x000fe20008400000 */
[----:B------:R-:W-:Y:S02]  /*ac30*/  IMAD.MOV.U32 R5, RZ, RZ, -0x1 ;  /* 0xffffffffff057424 */ /* 0x000fe400078e00ff */
[----:B------:R-:W-:Y:S01]  /*ac40*/  ISETP.NE.AND.EX P0, PT, R27, RZ, PT, P0 ;  /* 0x000000ff1b00720c */ /* 0x000fe20003f05300 */
[----:B------:R3:W4:Y:S01]  /*ac50*/  F2I.U32.TRUNC.NTZ R12, R0 ;  /* 0x00000000000c7305 */ /* 0x000722000020f000 */
[----:B------:R-:W3:Y:S01]  /*ac60*/  LDC R15, c[0x0][0x148] ;  /* 0x00005200ff0f7b82 */ /* 0x000ee20000000800 */
[----:B--2---:R-:W-:-:S02]  /*ac70*/  SHF.R.U64 R10, R2, R4, R3 ;  /* 0x00000004020a7219 */ /* 0x004fc40000001203 */
[----:B------:R-:W-:-:S05]  /*ac80*/  SHF.R.U32.HI R3, RZ, R4, R3 ;  /* 0x00000004ff037219 */ /* 0x000fca0000011603 */
[----:B------:R-:W2:Y:S01]  /*ac90*/  LDC R14, c[0x0][0x600] ;  /* 0x00018000ff0e7b82 */ /* 0x000ea20000000800 */
[-CC-:B0-----:R-:W-:Y:S02]  /*aca0*/  SHF.R.U64 R8, R10, R6.reuse, R3.reuse ;  /* 0x000000060a087219 */ /* 0x181fe40000001203 */
[----:B------:R-:W-:-:S05]  /*acb0*/  SHF.R.U32.HI R3, RZ, R6, R3 ;  /* 0x00000006ff037219 */ /* 0x000fca0000011603 */
[----:B------:R-:W0:Y:S01]  /*acc0*/  LDC R21, c[0x0][0x648] ;  /* 0x00019200ff157b82 */ /* 0x000e220000000800 */
[-CC-:B-1----:R-:W-:Y:S02]  /*acd0*/  SHF.R.U64 R13, R8, R24.reuse, R3.reuse ;  /* 0x00000018080d7219 */ /* 0x182fe40000001203 */
[-C--:B------:R-:W-:Y:S02]  /*ace0*/  SHF.L.U32 R5, R5, R24.reuse, RZ ;  /* 0x0000001805057219 */ /* 0x080fe400000006ff */
[-C--:B------:R-:W-:Y:S01]  /*acf0*/  SHF.R.U32.HI R3, RZ, R24.reuse, R3 ;  /* 0x00000018ff037219 */ /* 0x080fe20000011603 */
[----:B------:R-:W-:Y:S01]  /*ad00*/  IMAD.MOV.U32 R2, RZ, RZ, R13 ;  /* 0x000000ffff027224 */ /* 0x000fe200078e000d */
[----:B------:R-:W-:Y:S01]  /*ad10*/  SHF.L.U32 R24, R7, R24, RZ ;  /* 0x0000001807187219 */ /* 0x000fe200000006ff */
[----:B------:R-:W1:Y:S01]  /*ad20*/  LDC R25, c[0x0][0x638] ;  /* 0x00018e00ff197b82 */ /* 0x000e620000000800 */
[----:B------:R-:W-:-:S07]  /*ad30*/  LOP3.LUT R19, RZ, R5, RZ, 0x33, !PT ;  /* 0x00000005ff137212 */ /* 0x000fce00078e33ff */
[----:B------:R-:W0:Y:S01]  /*ad40*/  LDC R28, c[0x0][0x610] ;  /* 0x00018400ff1c7b82 */ /* 0x000e220000000800 */
[----:B----4-:R-:W-:Y:S05]  /*ad50*/  @!P0 BRA `(.L_x_289) ;  /* 0x0000000000288947 */ /* 0x010fea0003800000 */
[----:B---3--:R-:W3:Y:S02]  /*ad60*/  LDC R0, c[0x0][0x64c] ;  /* 0x00019300ff007b82 */ /* 0x008ee40000000800 */
[----:B---3--:R-:W-:-:S05]  /*ad70*/  IADD3 R7, P0, R13, R0, RZ ;  /* 0x000000000d077210 */ /* 0x008fca0007f1e0ff */
        /* <DEDUP_REMOVED lines=8> */
.L_x_289:
[----:B------:R-:W4:Y:S01]  /*ae00*/  LDC R4, c[0x0][0x65c] ;  /* 0x00019700ff047b82 */ /* 0x000f220000000800 */
[----:B0--3--:R-:W-:Y:S01]  /*ae10*/  SHF.R.U64 R0, R2, R21, R3 ;  /* 0x0000001502007219 */ /* 0x009fe20000001203 */
[----:B--2---:R-:W-:Y:S01]  /*ae20*/  VIADD R3, R14, 0xffffffff ;  /* 0xffffffff0e037836 */ /* 0x004fe20000000000 */
[----:B------:R-:W-:Y:S01]  /*ae30*/  LOP3.LUT R19, R8, R19, RZ, 0xc0, !PT ;  /* 0x0000001308137212 */ /* 0x000fe200078ec0ff */
[----:B------:R-:W-:Y:S02]  /*ae40*/  IMAD.MOV R12, RZ, RZ, -R12 ;  /* 0x000000ffff0c7224 */ /* 0x000fe400078e0a0c */
[----:B------:R-:W-:Y:S01]  /*ae50*/  IMAD.MOV R2, RZ, RZ, -R0 ;  /* 0x000000ffff027224 */ /* 0x000fe200078e0a00 */
[----:B------:R-:W-:Y:S01]  /*ae60*/  LOP3.LUT R3, R10, R3, RZ, 0xc0, !PT ;  /* 0x000000030a037212 */ /* 0x000fe200078ec0ff */
[----:B------:R-:W-:Y:S02]  /*ae70*/  IMAD R19, R24, R0, R19 ;  /* 0x0000000018137224 */ /* 0x000fe400078e0213 */
[----:B-1----:R-:W-:-:S04]  /*ae80*/  IMAD R0, R2, R25, R13 ;  /* 0x0000001902007224 */ /* 0x002fc800078e020d */
[----:B------:R-:W-:Y:S01]  /*ae90*/  IMAD R2, R0, R14, R3 ;  /* 0x0000000e00027224 */ /* 0x000fe200078e0203 */
[----:B----4-:R-:W-:Y:S01]  /*aea0*/  ISETP.NE.AND P0, PT, R4, 0x1, PT ;  /* 0x000000010400780c */ /* 0x010fe20003f05270 */
[----:B------:R-:W-:-:S05]  /*aeb0*/  IMAD.MOV.U32 R4, RZ, RZ, 0x1 ;  /* 0x00000001ff047424 */ /* 0x000fca00078e00ff */
[----:B------:R-:W-:-:S07]  /*aec0*/  PRMT R0, R4, 0x7610, R0 ;  /* 0x0000761004007816 */ /* 0x000fce0000000000 */
[----:B------:R-:W-:-:S04]  /*aed0*/  @P0 IMAD R22, R15, R12, R20 ;  /* 0x0000000c0f160224 */ /* 0x000fc800078e0214 */
[----:B------:R-:W-:-:S05]  /*aee0*/  IMAD R19, R19, R28, R22 ;  /* 0x0000001c13137224 */ /* 0x000fca00078e0216 */
[----:B------:R-:W-:Y:S02]  /*aef0*/  SEL R22, R2, R19, !P0 ;  /* 0x0000001302167207 */ /* 0x000fe40004000000 */
[----:B------:R-:W-:Y:S01]  /*af00*/  SEL R19, R19, R2, !P0 ;  /* 0x0000000213137207 */ /* 0x000fe20004000000 */
[----:B------:R-:W-:-:S07]  /*af10*/  IMAD.MOV.U32 R2, RZ, RZ, R11 ;  /* 0x000000ffff027224 */ /* 0x000fce00078e000b */
.L_x_287:
[----:B------:R-:W-:Y:S02]  /*af20*/  LOP3.LUT P0, RZ, R0, 0xff, RZ, 0xc0, !PT ;  /* 0x000000ff00ff7812 */ /* 0x000fe4000780c0ff */
[----:B------:R-:W-:-:S11]  /*af30*/  LOP3.LUT R173, R173, 0x1, RZ, 0x3c, !PT ;  /* 0x00000001adad7812 */ /* 0x000fd600078e3cff */
[----:B------:R-:W-:Y:S05]  /*af40*/  @P0 BRA `(.L_x_290) ;  /* 0xffffff6400400947 */ /* 0x000fea000383ffff */
[----:B------:R-:W-:Y:S05]  /*af50*/  EXIT ;  /* 0x000000000000794d */ /* 0x000fea0003800000 */
.L_x_13:
[----:B------:R-:W-:-:S08]  /*af60*/  ISETP.NE.AND P0, PT, R0, RZ, PT ;  /* 0x000000ff0000720c */ /* 0x000fd00003f05270 */
[----:B0-----:R-:W0:-:S00]  /*af70*/  USETMAXREG.DEALLOC.CTAPOOL 0x28 ;  /* 0x00000028000079c8 */ /* 0x001e0000080e0500 */
[----:B------:R-:W-:Y:S05]  /*af80*/  @P0 EXIT ;  /* 0x000000000000094d */ /* 0x000fea0003800000 */
[----:B0-----:R-:W-:Y:S01]  /*af90*/  LOP3.LUT P0, RZ, R8, 0xff, RZ, 0xc0, !PT ;  /* 0x000000ff08ff7812 */ /* 0x001fe2000780c0ff */
[----:B------:R-:W-:Y:S02]  /*afa0*/  IMAD.MOV.U32 R0, RZ, RZ, 0x1 ;  /* 0x00000001ff007424 */ /* 0x000fe400078e00ff */
[----:B------:R-:W-:-:S10]  /*afb0*/  IMAD.MOV.U32 R7, RZ, RZ, RZ ;  /* 0x000000ffff077224 */ /* 0x000fd400078e00ff */
[----:B------:R-:W-:Y:S05]  /*afc0*/  @!P0 BRA `(.L_x_291) ;  /* 0x0000000c00a48947 */ /* 0x000fea0003800000 */
[----:B------:R-:W-:Y:S01]  /*afd0*/  LOP3.LUT P0, RZ, R4, 0x1f, RZ, 0xc0, !PT ;  /* 0x0000001f04ff7812 */ /* 0x000fe2000780c0ff */
[----:B------:R-:W-:Y:S01]  /*afe0*/  ULDC UR21, c[0x0][0x658] ;  /* 0x0001960000157ab9 */ /* 0x000fe20000000800 */
[----:B------:R-:W-:Y:S01]  /*aff0*/  UMOV UR4, 0xffffffff ;  /* 0xffffffff00047882 */ /* 0x000fe20000000000 */
[----:B------:R-:W-:Y:S01]  /*b000*/  BSSY B0, `(.L_x_291) ;  /* 0x00000e5000007945 */ /* 0x000fe20003800000 */
[----:B------:R-:W-:Y:S01]  /*b010*/  USHF.L.U32 UR4, UR4, UR21, URZ ;  /* 0x0000001504047299 */ /* 0x000fe2000800063f */
[C---:B------:R-:W-:Y:S01]  /*b020*/  ISETP.NE.AND P2, PT, R3.reuse, RZ, PT ;  /* 0x000000ff0300720c */ /* 0x040fe20003f45270 */
[----:B------:R-:W-:Y:S01]  /*b030*/  IMAD.MOV.U32 R8, RZ, RZ, 0x1 ;  /* 0x00000001ff087424 */ /* 0x000fe200078e00ff */
[----:B------:R-:W-:Y:S01]  /*b040*/  ISETP.NE.OR P0, PT, R3, RZ, !P0 ;  /* 0x000000ff0300720c */ /* 0x000fe20004705670 */
[----:B------:R-:W-:Y:S01]  /*b050*/  IMAD.MOV.U32 R0, RZ, RZ, 0x1 ;  /* 0x00000001ff007424 */ /* 0x000fe200078e00ff */
[----:B------:R-:W-:Y:S01]  /*b060*/  LOP3.LUT R6, R16, 0x2, RZ, 0xfc, !PT ;  /* 0x0000000210067812 */ /* 0x000fe200078efcff */
[----:B------:R-:W-:Y:S01]  /*b070*/  IMAD.MOV.U32 R7, RZ, RZ, RZ ;  /* 0x000000ffff077224 */ /* 0x000fe200078e00ff */
[----:B------:R-:W-:Y:S01]  /*b080*/  ULDC UR13, c[0x0][0x600] ;  /* 0x00018000000d7ab9 */ /* 0x000fe20000000800 */
[----:B------:R-:W-:Y:S01]  /*b090*/  UMOV UR5, 0x1 ;  /* 0x0000000100057882 */ /* 0x000fe20000000000 */
[----:B------:R-:W-:-:S02]  /*b0a0*/  UIADD3 UR30, UR37, 0x1, URZ ;  /* 0x00000001251e7890 */ /* 0x000fc4000fffe03f */
[----:B------:R-:W-:Y:S02]  /*b0b0*/  UIADD3 UR13, UR13, -0x1, URZ ;  /* 0xffffffff0d0d7890 */ /* 0x000fe4000fffe03f */
[----:B------:R-:W-:Y:S02]  /*b0c0*/  USHF.L.U32 UR21, UR5, UR21, URZ ;  /* 0x0000001505157299 */ /* 0x000fe4000800063f */
[----:B------:R-:W-:Y:S01]  /*b0d0*/  ULOP3.LUT UR29, URZ, UR4, URZ, 0x33, !UPT ;  /* 0x000000043f1d7292 */ /* 0x000fe2000f8e333f */
[----:B------:R-:W-:-:S11]  /*b0e0*/  ULDC.64 UR22, c[0x0][0x198] ;  /* 0x0000660000167ab9 */ /* 0x000fd60000000a00 */
.L_x_303:
[----:B------:R-:W-:-:S03]  /*b0f0*/  UMOV UR4, 0xffffffff ;  /* 0xffffffff00047882 */ /* 0x000fc60000000000 */
[----:B------:R-:W-:Y:S05]  /*b100*/  BRA.DIV UR4, `(.L_x_292) ;  /* 0x00000012048c7947 */ /* 0x000fea000b800000 */
[----:B------:R-:W-:-:S13]  /*b110*/  ELECT P6, URZ, PT ;  /* 0x00000000003f782f */ /* 0x000fda00038c0000 */
.L_x_317:
[----:B------:R-:W0:Y:S01]  /*b120*/  LDC R3, c[0x0][0x28c] ;  /* 0x0000a300ff037b82 */ /* 0x000e220000000800 */
[----:B------:R-:W-:Y:S01]  /*b130*/  BSSY B1, `(.L_x_293) ;  /* 0x0000059000017945 */ /* 0x000fe20003800000 */
[----:B0-----:R-:W-:-:S13]  /*b140*/  ISETP.LT.OR P6, PT, R3, 0x1, !P6 ;  /* 0x000000010300780c */ /* 0x001fda00077c1670 */
[----:B------:R-:W-:Y:S05]  /*b150*/  @P6 BRA `(.L_x_294) ;  /* 0x0000000400586947 */ /* 0x000fea0003800000 */
[----:B------:R-:W-:Y:S02]  /*b160*/  IMAD.SHL.U32 R19, R19, 0x40, RZ ;  /* 0x0000004013137824 */ /* 0x000fe400078e00ff */
[----:B------:R-:W-:Y:S02]  /*b170*/  IMAD.SHL.U32 R22, R22, 0x100, RZ ;  /* 0x0000010016167824 */ /* 0x000fe400078e00ff */
[----:B------:R-:W-:Y:S02]  /*b180*/  IMAD.MOV.U32 R12, RZ, RZ, RZ ;  /* 0x000000ffff0c7224 */ /* 0x000fe400078e00ff */
[----:B------:R-:W-:Y:S02]  /*b190*/  IMAD.U32 R13, RZ, RZ, UR30 ;  /* 0x0000001eff0d7e24 */ /* 0x000fe4000f8e00ff */
[----:B------:R-:W-:Y:S02]  /*b1a0*/  IMAD.MOV.U32 R3, RZ, RZ, R0 ;  /* 0x000000ffff037224 */ /* 0x000fe400078e0000 */
[----:B------:R-:W-:-:S07]  /*b1b0*/  IMAD.MOV.U32 R4, RZ, RZ, R7 ;  /* 0x000000ffff047224 */ /* 0x000fce00078e0007 */
.L_x_298:
[----:B------:R-:W0:Y:S01]  /*b1c0*/  S2R R10, SR_CgaCtaId ;  /* 0x00000000000a7919 */ /* 0x000e220000008800 */
[----:B------:R-:W-:Y:S01]  /*b1d0*/  MOV R5, 0x400 ;  /* 0x0000040000057802 */ /* 0x000fe20000000f00 */
[----:B------:R-:W1:Y:S03]  /*b1e0*/  @!P2 LDC R9, c[0x0][0x500] ;  /* 0x00014000ff09ab82 */ /* 0x000e660000000800 */
[----:B0-----:R-:W-:Y:S02]  /*b1f0*/  LEA R11, R10, R5, 0x18 ;  /* 0x000000050a0b7211 */ /* 0x001fe400078ec0ff */
[----:B------:R-:W-:-:S03]  /*b200*/  SHF.L.U32 R5, R3, 0x1f, RZ ;  /* 0x0000001f03057819 */ /* 0x000fc600000006ff */
[----:B------:R-:W-:-:S04]  /*b210*/  IMAD R10, R4, 0x8, R11 ;  /* 0x00000008040a7824 */ /* 0x000fc800078e020b */
[----:B------:R-:W0:Y:S02]  /*b220*/  SYNCS.PHASECHK.TRANS64.TRYWAIT P1, [R10+URZ+0x28], R5 ;  /* 0x000028050a0075a7 */ /* 0x000e24000802017f */
[----:B01----:R-:W-:Y:S05]  /*b230*/  @!P1 BRA `(.L_x_295) ;  /* 0x0000001000609947 */ /* 0x003fea0003800000 */
.L_x_318:
[----:B0-----:R-:W-:Y:S01]  /*b240*/  PRMT R5, R6, 0x9910, RZ ;  /* 0x0000991006057816 */ /* 0x001fe200000000ff */
[----:B------:R0:W-:Y:S03]  /*b250*/  @!P2 SYNCS.ARRIVE.TRANS64 RZ, [R10+URZ], R9 ;  /* 0x000000090affa9a7 */ /* 0x0001e6000800003f */
[----:B------:R-:W-:-:S13]  /*b260*/  ISETP.NE.AND P1, PT, R5, 0x2, PT ;  /* 0x000000020500780c */ /* 0x000fda0003f25270 */
[----:B0-----:R-:W-:Y:S05]  /*b270*/  @P1 BRA `(.L_x_296) ;  /* 0x0000000000041947 */ /* 0x001fea0003800000 */
[----:B------:R-:W-:Y:S01]  /*b280*/  BPT.TRAP 0x1 ;  /* 0x000000040000795c */ /* 0x000fe20000300000 */
.L_x_296:
[----:B------:R-:W-:Y:S05]  /*b290*/  @P0 BRA `(.L_x_297) ;  /* 0x0000000000040947 */ /* 0x000fea0003800000 */
[----:B------:R-:W-:Y:S01]  /*b2a0*/  BPT.TRAP 0x1 ;  /* 0x000000040000795c */ /* 0x000fe20000300000 */
.L_x_297:
[--C-:B------:R-:W-:Y:S01]  /*b2b0*/  IMAD R5, R4, 0x8000, R11.reuse ;  /* 0x0000800004057824 */ /* 0x100fe200078e020b */
[----:B------:R-:W-:Y:S01]  /*b2c0*/  R2UR UR10, R12 ;  /* 0x000000000c0a72ca */ /* 0x000fe200000e0000 */
[----:B------:R-:W-:Y:S01]  /*b2d0*/  IMAD R11, R4, 0x20000, R11 ;  /* 0x00020000040b7824 */ /* 0x000fe200078e020b */
[----:B------:R-:W-:Y:S01]  /*b2e0*/  R2UR UR9, R10 ;  /* 0x000000000a0972ca */ /* 0x000fe200000e0000 */
[----:B------:R-:W-:Y:S01]  /*b2f0*/  UIADD3 UR14, UP0, UR22, 0xf0, URZ ;  /* 0x000000f0160e7890 */ /* 0x000fe2000ff1e03f */
[----:B------:R-:W-:Y:S01]  /*b300*/  R2UR UR40, R5 ;  /* 0x00000000052872ca */ /* 0x000fe200000e0000 */
[----:B------:R-:W-:Y:S01]  /*b310*/  VIADD R13, R13, 0xffffffff ;  /* 0xffffffff0d0d7836 */ /* 0x000fe20000000000 */
[----:B------:R-:W-:Y:S01]  /*b320*/  R2UR UR18, R11 ;  /* 0x000000000b1272ca */ /* 0x000fe200000e0000 */
[----:B------:R-:W-:Y:S01]  /*b330*/  UIADD3.X UR15, URZ, UR23, URZ, UP0, !UPT ;  /* 0x000000173f0f7290 */ /* 0x000fe200087fe43f */
[----:B------:R-:W-:Y:S01]  /*b340*/  R2UR UR11, R19 ;  /* 0x00000000130b72ca */ /* 0x000fe200000e0000 */
[----:B------:R-:W-:Y:S01]  /*b350*/  UIADD3 UR6, UP1, UR22, 0x1f0, URZ ;  /* 0x000001f016067890 */ /* 0x000fe2000ff3e03f */
[----:B------:R-:W-:Y:S01]  /*b360*/  R2UR UR12, R2 ;  /* 0x00000000020c72ca */ /* 0x000fe200000e0000 */
[----:B------:R-:W-:Y:S01]  /*b370*/  UMOV UR4, 0x0 ;  /* 0x0000000000047882 */ /* 0x000fe20000000000 */
[----:B------:R-:W-:Y:S01]  /*b380*/  R2UR UR35, R22 ;  /* 0x00000000162372ca */ /* 0x000fe200000e0000 */
[----:B------:R-:W-:Y:S01]  /*b390*/  UIADD3 UR58, UR10, 0x20, URZ ;  /* 0x000000200a3a7890 */ /* 0x000fe2000fffe03f */
[----:B------:R-:W-:Y:S01]  /*b3a0*/  ISETP.GT.AND P3, PT, R13, 0x1, PT ;  /* 0x000000010d00780c */ /* 0x000fe20003f64270 */
[----:B------:R-:W-:Y:S01]  /*b3b0*/  UIADD3 UR50, UR10, 0x40, URZ ;  /* 0x000000400a327890 */ /* 0x000fe2000fffe03f */
[----:B------:R-:W-:Y:S01]  /*b3c0*/  VIADD R4, R4, 0x1 ;  /* 0x0000000104047836 */ /* 0x000fe20000000000 */
[----:B------:R-:W-:Y:S01]  /*b3d0*/  UIADD3 UR8, UR40, 0x180, URZ ;  /* 0x0000018028087890 */ /* 0x000fe2000fffe03f */
[----:B------:R-:W-:Y:S01]  /*b3e0*/  VIADD R12, R12, 0x80 ;  /* 0x000000800c0c7836 */ /* 0x000fe20000000000 */
[----:B------:R-:W-:-:S02]  /*b3f0*/  UIADD3 UR56, UR40, 0x2180, URZ ;  /* 0x0000218028387890 */ /* 0x000fc4000fffe03f */
[----:B------:R-:W-:Y:S01]  /*b400*/  UIADD3 UR48, UR40, 0x4180, URZ ;  /* 0x0000418028307890 */ /* 0x000fe2000fffe03f */
[C---:B------:R-:W-:Y:S01]  /*b410*/  ISETP.NE.AND P1, PT, R4.reuse, 0x5, PT ;  /* 0x000000050400780c */ /* 0x040fe20003f25270 */
[----:B------:R-:W-:Y:S02]  /*b420*/  UIADD3 UR42, UR10, 0x60, URZ ;  /* 0x000000600a2a7890 */ /* 0x000fe4000fffe03f */
[----:B------:R-:W-:Y:S01]  /*b430*/  UIADD3 UR40, UR40, 0x6180, URZ ;  /* 0x0000618028287890 */ /* 0x000fe2000fffe03f */
[----:B------:R-:W-:Y:S01]  /*b440*/  SEL R10, RZ, 0x1, P1 ;  /* 0x00000001ff0a7807 */ /* 0x000fe20000800000 */
[----:B------:R-:W-:Y:S01]  /*b450*/  UMOV UR5, 0x10000000 ;  /* 0x1000000000057882 */ /* 0x000fe20000000000 */
[----:B------:R-:W-:Y:S01]  /*b460*/  UIADD3.X UR7, URZ, UR23, URZ, UP1, !UPT ;  /* 0x000000173f077290 */ /* 0x000fe20008ffe43f */
[----:B------:R0:W-:Y:S01]  /*b470*/  UTMALDG.3D [UR8], [UR14], desc[UR4] ;  /* 0x000004080e0075b4 */ /* 0x0001e20008011000 */
[----:B------:R-:W-:Y:S01]  /*b480*/  UIADD3 UR32, UR18, 0x28180, URZ ;  /* 0x0002818012207890 */ /* 0x000fe2000fffe03f */
[----:B------:R-:W-:Y:S01]  /*b490*/  LOP3.LUT R3, R3, R10, RZ, 0x3c, !PT ;  /* 0x0000000a03037212 */ /* 0x000fe200078e3cff */
[----:B------:R-:W-:Y:S01]  /*b4a0*/  UIADD3 UR24, UR18, 0x30180, URZ ;  /* 0x0003018012187890 */ /* 0x000fe2000fffe03f */
[----:B------:R-:W-:Y:S01]  /*b4b0*/  SEL R4, R4, RZ, P1 ;  /* 0x000000ff04047207 */ /* 0x000fe20000800000 */
[----:B------:R-:W-:Y:S01]  /*b4c0*/  UIADD3 UR16, UR18, 0x38180, URZ ;  /* 0x0003818012107890 */ /* 0x000fe2000fffe03f */
[----:B------:R-:W-:Y:S01]  /*b4d0*/  UMOV UR57, UR9 ;  /* 0x0000000900397c82 */ /* 0x000fe20008000000 */
        /* <DEDUP_REMOVED lines=8> */
[----:B------:R1:W-:Y:S01]  /*b560*/  UTMALDG.3D [UR56], [UR14], desc[UR4] ;  /* 0x000004380e0075b4 */ /* 0x0003e20008011000 */
[----:B------:R-:W-:Y:S01]  /*b570*/  UMOV UR33, UR9 ;  /* 0x0000000900217c82 */ /* 0x000fe20008000000 */
[----:B------:R-:W-:Y:S01]  /*b580*/  UMOV UR34, UR10 ;  /* 0x0000000a00227c82 */ /* 0x000fe20008000000 */
[----:B------:R-:W-:Y:S01]  /*b590*/  UMOV UR36, UR12 ;  /* 0x0000000c00247c82 */ /* 0x000fe20008000000 */
[----:B------:R-:W-:Y:S01]  /*b5a0*/  UMOV UR25, UR9 ;  /* 0x0000000900197c82 */ /* 0x000fe20008000000 */
[----:B------:R-:W-:Y:S01]  /*b5b0*/  UMOV UR27, UR35 ;  /* 0x00000023001b7c82 */ /* 0x000fe20008000000 */
[----:B------:R-:W-:Y:S01]  /*b5c0*/  UMOV UR28, UR12 ;  /* 0x0000000c001c7c82 */ /* 0x000fe20008000000 */
[----:B------:R-:W-:Y:S01]  /*b5d0*/  UMOV UR26, UR58 ;  /* 0x0000003a001a7c82 */ /* 0x000fe20008000000 */
[----:B0-----:R-:W-:Y:S01]  /*b5e0*/  UIADD3 UR8, UR18, 0x40180, URZ ;  /* 0x0004018012087890 */ /* 0x001fe2000fffe03f */
[----:B------:R1:W-:Y:S01]  /*b5f0*/  UTMALDG.3D [UR48], [UR14], desc[UR4] ;  /* 0x000004300e0075b4 */ /* 0x0003e20008011000 */
[----:B------:R-:W-:Y:S01]  /*b600*/  UMOV UR17, UR9 ;  /* 0x0000000900117c82 */ /* 0x000fe20008000000 */
[----:B------:R-:W-:Y:S01]  /*b610*/  UMOV UR19, UR35 ;  /* 0x0000002300137c82 */ /* 0x000fe20008000000 */
[----:B------:R-:W-:Y:S01]  /*b620*/  UMOV UR20, UR12 ;  /* 0x0000000c00147c82 */ /* 0x000fe20008000000 */
[----:B------:R-:W-:Y:S01]  /*b630*/  UMOV UR18, UR50 ;  /* 0x0000003200127c82 */ /* 0x000fe20008000000 */
[----:B------:R-:W-:Y:S01]  /*b640*/  UMOV UR11, UR35 ;  /* 0x00000023000b7c82 */ /* 0x000fe20008000000 */
[----:B------:R-:W-:Y:S01]  /*b650*/  UMOV UR10, UR42 ;  /* 0x0000002a000a7c82 */ /* 0x000fe20008000000 */
[----:B------:R1:W-:Y:S01]  /*b660*/  UTMALDG.3D [UR40], [UR14], desc[UR4] ;  /* 0x000004280e0075b4 */ /* 0x0003e20008011000 */
[----:B------:R1:W-:Y:S01]  /*b670*/  UTMALDG.3D [UR32], [UR6], desc[UR4] ;  /* 0x00000420060075b4 */ /* 0x0003e20008011000 */
[----:B------:R1:W-:Y:S01]  /*b680*/  UTMALDG.3D [UR24], [UR6], desc[UR4] ;  /* 0x00000418060075b4 */ /* 0x0003e20008011000 */
[----:B------:R1:W-:Y:S01]  /*b690*/  UTMALDG.3D [UR16], [UR6], desc[UR4] ;  /* 0x00000410060075b4 */ /* 0x0003e20008011000 */
[----:B------:R1:W-:Y:S02]  /*b6a0*/  UTMALDG.3D [UR8], [UR6], desc[UR4] ;  /* 0x00000408060075b4 */ /* 0x0003e40008011000 */
[----:B-1----:R-:W-:Y:S05]  /*b6b0*/  @P3 BRA `(.L_x_298) ;  /* 0xfffffff800c03947 */ /* 0x002fea000383ffff */
.L_x_294:
[----:B------:R-:W-:Y:S05]  /*b6c0*/  BSYNC B1 ;  /* 0x0000000000017941 */ /* 0x000fea0003800000 */
.L_x_293:
[----:B------:R-:W2:Y:S01]  /*b6d0*/  LDL.64 R10, [R1] ;  /* 0x00000000010a7983 */ /* 0x000ea20000100a00 */
[----:B------:R-:W-:Y:S01]  /*b6e0*/  LOP3.LUT P4, RZ, R8, 0xff, RZ, 0xc0, !PT ;  /* 0x000000ff08ff7812 */ /* 0x000fe2000788c0ff */
[----:B------:R-:W-:Y:S01]  /*b6f0*/  VIADD R4, R7, UR37 ;  /* 0x0000002507047c36 */ /* 0x000fe20008000000 */
[----:B------:R-:W-:Y:S01]  /*b700*/  ULDC.64 UR4, c[0x0][0x650] ;  /* 0x0001940000047ab9 */ /* 0x000fe20000000a00 */
[----:B------:R-:W-:Y:S01]  /*b710*/  IMAD.U32 R7, RZ, RZ, UR37 ;  /* 0x00000025ff077e24 */ /* 0x000fe2000f8e00ff */
[----:B------:R-:W-:Y:S01]  /*b720*/  UISETP.GE.U32.AND UP0, UPT, UR37, 0x5, UPT ;  /* 0x000000052500788c */ /* 0x000fe2000bf06070 */
[----:B------:R-:W-:Y:S01]  /*b730*/  BSSY B1, `(.L_x_299) ;  /* 0x000006f000017945 */ /* 0x000fe20003800000 */
[----:B------:R-:W-:Y:S01]  /*b740*/  ISETP.GT.U32.AND P1, PT, R4, 0x4, PT ;  /* 0x000000040400780c */ /* 0x000fe20003f24070 */
[----:B------:R-:W-:Y:S01]  /*b750*/  IMAD.MOV.U32 R19, RZ, RZ, -0x1 ;  /* 0xffffffffff137424 */ /* 0x000fe200078e00ff */
[----:B------:R-:W-:Y:S01]  /*b760*/  PRMT R8, RZ, 0x7610, R8 ;  /* 0x00007610ff087816 */ /* 0x000fe20000000008 */
[----:B------:R-:W-:Y:S01]  /*b770*/  IMAD.MOV.U32 R22, RZ, RZ, -0x1 ;  /* 0xffffffffff167424 */ /* 0x000fe200078e00ff */
[----:B------:R-:W-:-:S02]  /*b780*/  ISETP.LT.U32.AND P1, PT, R7, 0x5, P1 ;  /* 0x000000050700780c */ /* 0x000fc40000f21070 */
[----:B------:R-:W-:Y:S01]  /*b790*/  PLOP3.LUT P3, PT, PT, PT, UP0, 0x80, 0x0 ;  /* 0x000000000000781c */ /* 0x000fe20003f6f008 */
[----:B------:R-:W0:Y:S01]  /*b7a0*/  @P4 S2R R3, SR_CgaCtaId ;  /* 0x0000000000034919 */ /* 0x000e220000008800 */
[----:B------:R-:W-:-:S04]  /*b7b0*/  @P4 MOV R2, 0x400 ;  /* 0x0000040000024802 */ /* 0x000fc80000000f00 */
[----:B0-----:R-:W-:Y:S01]  /*b7c0*/  @P4 LEA R5, R3, R2, 0x18 ;  /* 0x0000000203054211 */ /* 0x001fe200078ec0ff */
[----:B------:R-:W-:-:S03]  /*b7d0*/  IMAD.WIDE.U32 R2, R4, -0x33333333, RZ ;  /* 0xcccccccd04027825 */ /* 0x000fc600078e00ff */
[----:B------:R0:W-:Y:S01]  /*b7e0*/  @P4 SYNCS.ARRIVE.TRANS64.A1T0 RZ, [R5+URZ+0x88], RZ ;  /* 0x000088ff05ff49a7 */ /* 0x0001e2000810003f */
[----:B------:R-:W-:Y:S01]  /*b7f0*/  IMAD.MOV.U32 R2, RZ, RZ, -0x1 ;  /* 0xffffffffff027424 */ /* 0x000fe200078e00ff */
[----:B0-----:R-:W-:Y:S02]  /*b800*/  SHF.R.U32.HI R5, RZ, 0x2, R3 ;  /* 0x00000002ff057819 */ /* 0x001fe40000011603 */
[----:B------:R-:W-:-:S03]  /*b810*/  SEL R3, RZ, 0x1, !P1 ;  /* 0x00000001ff037807 */ /* 0x000fc60004800000 */
[----:B------:R-:W-:Y:S01]  /*b820*/  IMAD R7, R5, -0x5, R4 ;  /* 0xfffffffb05077824 */ /* 0x000fe200078e0204 */
[----:B------:R-:W-:Y:S02]  /*b830*/  LOP3.LUT R0, R0, R3, RZ, 0x3c, !PT ;  /* 0x0000000300007212 */ /* 0x000fe400078e3cff */
[----:B------:R-:W-:Y:S02]  /*b840*/  PRMT R3, RZ, 0x7610, R3 ;  /* 0x00007610ff037816 */ /* 0x000fe40000000003 */
[----:B------:R-:W-:Y:S02]  /*b850*/  @P3 LOP3.LUT R0, R0, 0x1, R5, 0x78, !PT ;  /* 0x0000000100003812 */ /* 0x000fe400078e7805 */
[----:B--2---:R-:W-:-:S04]  /*b860*/  IADD3 R18, P4, R18, R10, RZ ;  /* 0x0000000a12127210 */ /* 0x004fc80007f9e0ff */
[----:B------:R-:W-:Y:S01]  /*b870*/  ISETP.GE.U32.AND P1, PT, R18, UR4, PT ;  /* 0x0000000412007c0c */ /* 0x000fe2000bf26070 */
[----:B------:R-:W-:-:S05]  /*b880*/  IMAD.X R17, R17, 0x1, R23, P4 ;  /* 0x0000000111117824 */ /* 0x000fca00020e0617 */
[----:B------:R-:W-:-:S13]  /*b890*/  ISETP.GE.U32.AND.EX P1, PT, R17, UR5, PT, P1 ;  /* 0x0000000511007c0c */ /* 0x000fda000bf26110 */
[----:B------:R-:W-:Y:S05]  /*b8a0*/  @P1 BRA `(.L_x_300) ;  /* 0x00000004005c1947 */ /* 0x000fea0003800000 */
[----:B------:R-:W0:Y:S01]  /*b8b0*/  S2R R11, SR_CTAID.X ;  /* 0x00000000000b7919 */ /* 0x000e220000002500 */
[----:B------:R-:W-:Y:S01]  /*b8c0*/  ULDC.64 UR4, c[0x0][0x628] ;  /* 0x00018a0000047ab9 */ /* 0x000fe20000000a00 */
[----:B------:R-:W1:Y:S01]  /*b8d0*/  LDC R12, c[0x0][0x144] ;  /* 0x00005100ff0c7b82 */ /* 0x000e620000000800 */
[----:B------:R-:W-:Y:S01]  /*b8e0*/  ISETP.NE.U32.AND P1, PT, RZ, UR4, PT ;  /* 0x00000004ff007c0c */ /* 0x000fe2000bf25070 */
[----:B------:R-:W2:Y:S01]  /*b8f0*/  S2R R9, SR_CTAID.Y ;  /* 0x0000000000097919 */ /* 0x000ea20000002600 */
[----:B------:R-:W-:Y:S01]  /*b900*/  ULDC UR6, c[0x0][0x150] ;  /* 0x0000540000067ab9 */ /* 0x000fe20000000800 */
[----:B------:R-:W-:Y:S01]  /*b910*/  ULDC UR7, c[0x0][0x630] ;  /* 0x00018c0000077ab9 */ /* 0x000fe20000000800 */
[----:B------:R-:W-:Y:S01]  /*b920*/  ISETP.NE.AND.EX P1, PT, RZ, UR5, PT, P1 ;  /* 0x00000005ff007c0c */ /* 0x000fe2000bf25310 */
[----:B------:R-:W-:Y:S01]  /*b930*/  IMAD.MOV.U32 R2, RZ, RZ, R18 ;  /* 0x000000ffff027224 */ /* 0x000fe200078e0012 */
[----:B0-----:R-:W-:-:S05]  /*b940*/  I2FP.F32.U32 R3, R11 ;  /* 0x0000000b00037245 */ /* 0x001fca0000201000 */
[----:B------:R-:W-:Y:S01]  /*b950*/  FMUL R14, R3, UR6 ;  /* 0x00000006030e7c20 */ /* 0x000fe20008400000 */
[----:B------:R-:W-:-:S05]  /*b960*/  IMAD.MOV.U32 R3, RZ, RZ, R17 ;  /* 0x000000ffff037224 */ /* 0x000fca00078e0011 */
[----:B--2---:R-:W-:Y:S05]  /*b970*/  @!P1 BRA `(.L_x_301) ;  /* 0x0000000000289947 */ /* 0x004fea0003800000 */
[----:B------:R-:W-:Y:S02]  /*b980*/  ULDC UR6, c[0x0][0x634] ;  /* 0x00018d0000067ab9 */ /* 0x000fe40000000800 */
[----:B------:R-:W-:-:S05]  /*b990*/  IADD3 R3, P1, R18, UR6, RZ ;  /* 0x0000000612037c10 */ /* 0x000fca000ff3e0ff */
[----:B------:R-:W-:-:S04]  /*b9a0*/  IMAD.X R13, RZ, RZ, R17, P1 ;  /* 0x000000ffff0d7224 */ /* 0x000fc800008e0611 */
[----:B------:R-:W-:-:S04]  /*b9b0*/  IMAD.WIDE.U32 R4, R13, UR4, RZ ;  /* 0x000000040d047c25 */ /* 0x000fc8000f8e00ff */
[----:B------:R-:W-:-:S04]  /*b9c0*/  IMAD.WIDE.U32 R4, P1, R3, UR5, R4 ;  /* 0x0000000503047c25 */ /* 0x000fc8000f820004 */
[----:B------:R-:W-:-:S04]  /*b9d0*/  IMAD.WIDE.U32 R2, R3, UR4, RZ ;  /* 0x0000000403027c25 */ /* 0x000fc8000f8e00ff */
[----:B------:R-:W-:Y:S01]  /*b9e0*/  IMAD.MOV.U32 R2, RZ, RZ, R5 ;  /* 0x000000ffff027224 */ /* 0x000fe200078e0005 */
[----:B------:R-:W-:Y:S01]  /*b9f0*/  IADD3 RZ, P3, R3, R4, RZ ;  /* 0x0000000403ff7210 */ /* 0x000fe20007f7e0ff */
[----:B------:R-:W-:-:S04]  /*ba00*/  IMAD.X R3, RZ, RZ, RZ, P1 ;  /* 0x000000ffff037224 */ /* 0x000fc800008e06ff */
[----:B------:R-:W-:-:S08]  /*ba10*/  IMAD.WIDE.U32.X R2, R13, UR5, R2, P3 ;  /* 0x000000050d027c25 */ /* 0x000fd000098e0402 */
.L_x_301:
[--C-:B------:R-:W-:Y:S01]  /*ba20*/  SHF.R.U64 R10, R2, UR7, R3.reuse ;  /* 0x00000007020a7c19 */ /* 0x100fe20008001203 */
[----:B------:R-:W0:Y:S01]  /*ba30*/  F2I.U32.TRUNC.NTZ R14, R14 ;  /* 0x0000000e000e7305 */ /* 0x000e22000020f000 */
[----:B------:R-:W-:Y:S01]  /*ba40*/  SHF.R.U32.HI R2, RZ, UR7, R3 ;  /* 0x00000007ff027c19 */ /* 0x000fe20008011603 */
[----:B------:R-:W-:Y:S01]  /*ba50*/  ULDC.64 UR4, c[0x0][0x620] ;  /* 0x0001880000047ab9 */ /* 0x000fe20000000a00 */
[----:B------:R-:W-:Y:S01]  /*ba60*/  IADD3 R5, P1, RZ, -R10, RZ ;  /* 0x8000000aff057210 */ /* 0x000fe20007f3e0ff */
[----:B------:R-:W-:Y:S01]  /*ba70*/  IMAD.MOV.U32 R3, RZ, RZ, R17 ;  /* 0x000000ffff037224 */ /* 0x000fe200078e0011 */
[----:B------:R-:W-:-:S03]  /*ba80*/  ULDC.64 UR6, c[0x0][0x640] ;  /* 0x0001900000067ab9 */ /* 0x000fc60000000a00 */
[----:B------:R-:W-:Y:S01]  /*ba90*/  IMAD.X R2, RZ, RZ, ~R2, P1 ;  /* 0x000000ffff027224 */ /* 0x000fe200008e0e02 */
[----:B------:R-:W-:-:S03]  /*baa0*/  ISETP.NE.U32.AND P1, PT, RZ, UR6, PT ;  /* 0x00000006ff007c0c */ /* 0x000fc6000bf25070 */
[----:B------:R-:W-:Y:S01]  /*bab0*/  IMAD R4, R2, UR4, RZ ;  /* 0x0000000402047c24 */ /* 0x000fe2000f8e02ff */
[----:B------:R-:W-:Y:S01]  /*bac0*/  ISETP.NE.AND.EX P1, PT, RZ, UR7, PT, P1 ;  /* 0x00000007ff007c0c */ /* 0x000fe2000bf25310 */
[----:B------:R-:W-:-:S04]  /*bad0*/  IMAD.MOV.U32 R2, RZ, RZ, R18 ;  /* 0x000000ffff027224 */ /* 0x000fc800078e0012 */
[----:B------:R-:W-:Y:S01]  /*bae0*/  IMAD.WIDE.U32 R2, R5, UR4, R2 ;  /* 0x0000000405027c25 */ /* 0x000fe2000f8e0002 */
[----:B------:R-:W-:-:S03]  /*baf0*/  ULDC UR4, c[0x0][0x618] ;  /* 0x0001860000047ab9 */ /* 0x000fc60000000800 */
[----:B------:R-:W-:Y:S01]  /*bb00*/  IMAD R5, R5, UR5, R4 ;  /* 0x0000000505057c24 */ /* 0x000fe2000f8e0204 */
[----:B------:R-:W-:Y:S01]  /*bb10*/  ULDC UR5, c[0x0][0x154] ;  /* 0x0000550000057ab9 */ /* 0x000fe20000000800 */
[----:B0-----:R-:W-:Y:S02]  /*bb20*/  IMAD.MOV R4, RZ, RZ, -R14 ;  /* 0x000000ffff047224 */ /* 0x001fe400078e0a0e */
[----:B------:R-:W0:Y:S01]  /*bb30*/  LDC R14, c[0x0][0x148] ;  /* 0x00005200ff0e7b82 */ /* 0x000e220000000800 */
[----:B------:R-:W-:Y:S02]  /*bb40*/  IMAD.IADD R3, R3, 0x1, R5 ;  /* 0x0000000103037824 */ /* 0x000fe400078e0205 */
[----:B-1----:R-:W-:Y:S01]  /*bb50*/  IMAD R11, R12, R4, R11 ;  /* 0x000000040c0b7224 */ /* 0x002fe200078e020b */
[----:B------:R-:W-:Y:S02]  /*bb60*/  I2FP.F32.U32 R4, R9 ;  /* 0x0000000900047245 */ /* 0x000fe40000201000 */
[----:B------:R-:W-:-:S02]  /*bb70*/  SHF.R.U64 R12, R2, UR4, R3 ;  /* 0x00000004020c7c19 */ /* 0x000fc40008001203 */
[----:B------:R-:W-:Y:S01]  /*bb80*/  SHF.R.U32.HI R3, RZ, UR4, R3 ;  /* 0x00000004ff037c19 */ /* 0x000fe20008011603 */
[----:B------:R-:W-:Y:S01]  /*bb90*/  FMUL R4, R4, UR5 ;  /* 0x0000000504047c20 */ /* 0x000fe20008400000 */
[----:B------:R-:W-:Y:S02]  /*bba0*/  ULDC UR4, c[0x0][0x608] ;  /* 0x0001820000047ab9 */ /* 0x000fe40000000800 */
[--C-:B------:R-:W-:Y:S01]  /*bbb0*/  SHF.R.U64 R15, R12, UR4, R3.reuse ;  /* 0x000000040c0f7c19 */ /* 0x100fe20008001203 */
[----:B------:R1:W2:Y:S01]  /*bbc0*/  F2I.U32.TRUNC.NTZ R20, R4 ;  /* 0x0000000400147305 */ /* 0x0002a2000020f000 */
[----:B------:R-:W-:Y:S01]  /*bbd0*/  SHF.R.U32.HI R2, RZ, UR4, R3 ;  /* 0x00000004ff027c19 */ /* 0x000fe20008011603 */
[----:B------:R-:W-:-:S03]  /*bbe0*/  ULDC UR4, c[0x0][0x658] ;  /* 0x0001960000047ab9 */ /* 0x000fc60000000800 */
[--C-:B------:R-:W-:Y:S02]  /*bbf0*/  SHF.R.U64 R13, R15, UR4, R2.reuse ;  /* 0x000000040f0d7c19 */ /* 0x100fe40008001202 */
[----:B------:R-:W-:-:S03]  /*bc00*/  SHF.R.U32.HI R19, RZ, UR4, R2 ;  /* 0x00000004ff137c19 */ /* 0x000fc60008011602 */
[----:B------:R-:W-:Y:S02]  /*bc10*/  IMAD.MOV.U32 R2, RZ, RZ, R13 ;  /* 0x000000ffff027224 */ /* 0x000fe400078e000d */
[----:B------:R-:W-:Y:S01]  /*bc20*/  IMAD.MOV.U32 R3, RZ, RZ, R19 ;  /* 0x000000ffff037224 */ /* 0x000fe200078e0013 */
[----:B-1----:R-:W-:Y:S06]  /*bc30*/  @!P1 BRA `(.L_x_302) ;  /* 0x0000000000289947 */ /* 0x002fec0003800000 */
        /* <DEDUP_REMOVED lines=10> */
.L_x_302:
[----:B------:R-:W1:Y:S01]  /*bce0*/  LDC R4, c[0x0][0x65c] ;  /* 0x00019700ff047b82 */ /* 0x000e620000000800 */
[----:B------:R-:W-:Y:S01]  /*bcf0*/  ULDC UR4, c[0x0][0x648] ;  /* 0x0001920000047ab9 */ /* 0x000fe20000000800 */
[----:B------:R-:W-:Y:S01]  /*bd00*/  LOP3.LUT R15, R15, UR29, RZ, 0xc0, !PT ;  /* 0x0000001d0f0f7c12 */ /* 0x000fe2000f8ec0ff */
[----:B--2---:R-:W-:Y:S01]  /*bd10*/  IMAD.MOV R20, RZ, RZ, -R20 ;  /* 0x000000ffff147224 */ /* 0x004fe200078e0a14 */
[----:B------:R-:W-:Y:S01]  /*bd20*/  SHF.R.U64 R2, R2, UR4, R3 ;  /* 0x0000000402027c19 */ /* 0x000fe20008001203 */
[----:B------:R-:W-:Y:S01]  /*bd30*/  ULDC UR4, c[0x0][0x638] ;  /* 0x00018e0000047ab9 */ /* 0x000fe20000000800 */
[----:B------:R-:W-:Y:S01]  /*bd40*/  LOP3.LUT R12, R12, UR13, RZ, 0xc0, !PT ;  /* 0x0000000d0c0c7c12 */ /* 0x000fe2000f8ec0ff */
[----:B------:R-:W-:Y:S01]  /*bd50*/  ULDC UR5, c[0x0][0x610] ;  /* 0x0001840000057ab9 */ /* 0x000fe20000000800 */
[----:B------:R-:W-:Y:S01]  /*bd60*/  IMAD.MOV.U32 R3, RZ, RZ, 0x1 ;  /* 0x00000001ff037424 */ /* 0x000fe200078e00ff */
[----:B-1----:R-:W-:Y:S01]  /*bd70*/  ISETP.NE.AND P1, PT, R4, 0x1, PT ;  /* 0x000000010400780c */ /* 0x002fe20003f25270 */
[----:B------:R-:W-:-:S02]  /*bd80*/  IMAD.MOV R4, RZ, RZ, -R2 ;  /* 0x000000ffff047224 */ /* 0x000fc400078e0a02 */
[----:B------:R-:W-:Y:S02]  /*bd90*/  IMAD R2, R2, UR21, R15 ;  /* 0x0000001502027c24 */ /* 0x000fe4000f8e020f */
[----:B------:R-:W-:Y:S01]  /*bda0*/  IMAD R13, R4, UR4, R13 ;  /* 0x00000004040d7c24 */ /* 0x000fe2000f8e020d */
[----:B------:R-:W-:-:S07]  /*bdb0*/  ULDC UR4, c[0x0][0x600] ;  /* 0x0001800000047ab9 */ /* 0x000fce0000000800 */
[----:B0-----:R-:W-:-:S04]  /*bdc0*/  @P1 IMAD R11, R14, R20, R9 ;  /* 0x000000140e0b1224 */ /* 0x001fc800078e0209 */
[----:B------:R-:W-:Y:S02]  /*bdd0*/  IMAD R11, R2, UR5, R11 ;  /* 0x00000005020b7c24 */ /* 0x000fe4000f8e020b */
[----:B------:R-:W-:-:S05]  /*bde0*/  IMAD R2, R13, UR4, R12 ;  /* 0x000000040d027c24 */ /* 0x000fca000f8e020c */
[----:B------:R-:W-:Y:S02]  /*bdf0*/  SEL R22, R2, R11, !P1 ;  /* 0x0000000b02167207 */ /* 0x000fe40004800000 */
[----:B------:R-:W-:Y:S01]  /*be00*/  SEL R19, R11, R2, !P1 ;  /* 0x000000020b137207 */ /* 0x000fe20004800000 */
[----:B------:R-:W-:-:S07]  /*be10*/  IMAD.MOV.U32 R2, RZ, RZ, R10 ;  /* 0x000000ffff027224 */ /* 0x000fce00078e000a */
.L_x_300:
[----:B------:R-:W-:Y:S05]  /*be20*/  BSYNC B1 ;  /* 0x0000000000017941 */ /* 0x000fea0003800000 */
.L_x_299:
[----:B------:R-:W-:-:S13]  /*be30*/  LOP3.LUT P1, RZ, R3, 0xff, RZ, 0xc0, !PT ;  /* 0x000000ff03ff7812 */ /* 0x000fda000782c0ff */
[----:B------:R-:W-:Y:S05]  /*be40*/  @P1 BRA `(.L_x_303) ;  /* 0xfffffff000a81947 */ /* 0x000fea000383ffff */
[----:B------:R-:W-:Y:S05]  /*be50*/  BSYNC B0 ;  /* 0x0000000000007941 */ /* 0x000fea0003800000 */
.L_x_291:
[----:B------:R-:W-:-:S03]  /*be60*/  UMOV UR4, 0xffffffff ;  /* 0xffffffff00047882 */ /* 0x000fc60000000000 */
[----:B------:R-:W-:Y:S05]  /*be70*/  BRA.DIV UR4, `(.L_x_304) ;  /* 0x0000000604647947 */ /* 0x000fea000b800000 */
[----:B------:R-:W-:-:S13]  /*be80*/  ELECT P6, URZ, PT ;  /* 0x00000000003f782f */ /* 0x000fda00038c0000 */
.L_x_321:
[----:B------:R-:W-:Y:S04]  /*be90*/  BSSY B0, `(.L_x_305) ;  /* 0x0000034000007945 */ /* 0x000fe80003800000 */
[----:B------:R-:W-:Y:S05]  /*bea0*/  @!P6 BRA `(.L_x_306) ;  /* 0x0000000000c8e947 */ /* 0x000fea0003800000 */
[----:B------:R-:W-:-:S04]  /*beb0*/  LOP3.LUT R16, R16, 0x2, RZ, 0xfc, !PT ;  /* 0x0000000210107812 */ /* 0x000fc800078efcff */
[----:B------:R-:W-:-:S13]  /*bec0*/  ISETP.NE.AND P0, PT, R16, 0x3, PT ;  /* 0x000000031000780c */ /* 0x000fda0003f05270 */
[----:B------:R-:W-:Y:S05]  /*bed0*/  @!P0 BRA `(.L_x_307) ;  /* 0x0000000000048947 */ /* 0x000fea0003800000 */
[----:B------:R-:W-:Y:S01]  /*bee0*/  BPT.TRAP 0x1 ;  /* 0x000000040000795c */ /* 0x000fe20000300000 */
.L_x_307:
[----:B------:R-:W0:Y:S01]  /*bef0*/  S2R R3, SR_CgaCtaId ;  /* 0x0000000000037919 */ /* 0x000e220000008800 */
[----:B------:R-:W-:Y:S02]  /*bf00*/  MOV R2, 0x400 ;  /* 0x0000040000027802 */ /* 0x000fe40000000f00 */
[----:B------:R-:W-:Y:S02]  /*bf10*/  SHF.L.U32 R4, R0, 0x1f, RZ ;  /* 0x0000001f00047819 */ /* 0x000fe400000006ff */
[----:B0-----:R-:W-:-:S05]  /*bf20*/  LEA R2, R3, R2, 0x18 ;  /* 0x0000000203027211 */ /* 0x001fca00078ec0ff */
[----:B------:R-:W-:-:S04]  /*bf30*/  VIADD R2, R2, 0x28 ;  /* 0x0000002802027836 */ /* 0x000fc80000000000 */
[C---:B------:R-:W-:Y:S02]  /*bf40*/  IMAD R9, R7.reuse, 0x8, R2 ;  /* 0x0000000807097824 */ /* 0x040fe400078e0202 */
[----:B------:R-:W-:Y:S02]  /*bf50*/  VIADD R7, R7, 0x1 ;  /* 0x0000000107077836 */ /* 0x000fe40000000000 */
[----:B------:R-:W0:Y:S03]  /*bf60*/  SYNCS.PHASECHK.TRANS64.TRYWAIT P0, [R9+URZ], R4 ;  /* 0x00000004090075a7 */ /* 0x000e26000800017f */
[----:B------:R-:W-:-:S04]  /*bf70*/  ISETP.NE.AND P1, PT, R7, 0x5, PT ;  /* 0x000000050700780c */ /* 0x000fc80003f25270 */
[----:B------:R-:W-:Y:S02]  /*bf80*/  SEL R3, RZ, 0x1, P1 ;  /* 0x00000001ff037807 */ /* 0x000fe40000800000 */
[----:B------:R-:W-:Y:S02]  /*bf90*/  SEL R7, R7, RZ, P1 ;  /* 0x000000ff07077207 */ /* 0x000fe40000800000 */
[----:B------:R-:W-:-:S03]  /*bfa0*/  LOP3.LUT R6, R0, R3, RZ, 0x3c, !PT ;  /* 0x0000000300067212 */ /* 0x000fc600078e3cff */
[----:B------:R-:W-:Y:S01]  /*bfb0*/  IMAD R8, R7, 0x8, R2 ;  /* 0x0000000807087824 */ /* 0x000fe200078e0202 */
[----:B------:R-:W-:Y:S01]  /*bfc0*/  SHF.L.U32 R5, R6, 0x1f, RZ ;  /* 0x0000001f06057819 */ /* 0x000fe200000006ff */
[----:B0-----:R-:W-:Y:S06]  /*bfd0*/  @!P0 BRA `(.L_x_308) ;  /* 0x00000004002c8947 */ /* 0x001fec0003800000 */
.L_x_322:
[----:B------:R-:W1:Y:S01]  /*bfe0*/  SYNCS.PHASECHK.TRANS64.TRYWAIT P0, [R8+URZ], R5 ;  /* 0x00000005080075a7 */ /* 0x000e62000800017f */
[----:B------:R-:W-:-:S05]  /*bff0*/  VIADD R0, R7, 0x1 ;  /* 0x0000000107007836 */ /* 0x000fca0000000000 */
[----:B------:R-:W-:-:S04]  /*c000*/  ISETP.NE.AND P1, PT, R0, 0x5, PT ;  /* 0x000000050000780c */ /* 0x000fc80003f25270 */
[----:B------:R-:W-:Y:S02]  /*c010*/  SEL R3, RZ, 0x1, P1 ;  /* 0x00000001ff037807 */ /* 0x000fe40000800000 */
[----:B------:R-:W-:Y:S02]  /*c020*/  SEL R7, R0, RZ, P1 ;  /* 0x000000ff00077207 */ /* 0x000fe40000800000 */
[----:B------:R-:W-:-:S03]  /*c030*/  LOP3.LUT R6, R6, R3, RZ, 0x3c, !PT ;  /* 0x0000000306067212 */ /* 0x000fc600078e3cff */
[----:B0-----:R-:W-:Y:S01]  /*c040*/  IMAD R9, R7, 0x8, R2 ;  /* 0x0000000807097824 */ /* 0x001fe200078e0202 */
[----:B------:R-:W-:Y:S01]  /*c050*/  SHF.L.U32 R4, R6, 0x1f, RZ ;  /* 0x0000001f06047819 */ /* 0x000fe200000006ff */
[----:B-1----:R-:W-:Y:S06]  /*c060*/  @!P0 BRA `(.L_x_309) ;  /* 0x00000004001c8947 */ /* 0x002fec0003800000 */
.L_x_323:
[----:B------:R-:W1:Y:S01]  /*c070*/  SYNCS.PHASECHK.TRANS64.TRYWAIT P0, [R9+URZ], R4 ;  /* 0x00000004090075a7 */ /* 0x000e62000800017f */
[----:B------:R-:W-:-:S05]  /*c080*/  VIADD R0, R7, 0x1 ;  /* 0x0000000107007836 */ /* 0x000fca0000000000 */
[----:B------:R-:W-:-:S04]  /*c090*/  ISETP.NE.AND P1, PT, R0, 0x5, PT ;  /* 0x000000050000780c */ /* 0x000fc80003f25270 */
[----:B------:R-:W-:Y:S02]  /*c0a0*/  SEL R3, RZ, 0x1, P1 ;  /* 0x00000001ff037807 */ /* 0x000fe40000800000 */
[----:B------:R-:W-:Y:S02]  /*c0b0*/  SEL R7, R0, RZ, P1 ;  /* 0x000000ff00077207 */ /* 0x000fe40000800000 */
[----:B------:R-:W-:-:S03]  /*c0c0*/  LOP3.LUT R11, R6, R3, RZ, 0x3c, !PT ;  /* 0x00000003060b7212 */ /* 0x000fc600078e3cff */
[----:B------:R-:W-:Y:S01]  /*c0d0*/  IMAD R6, R7, 0x8, R2 ;  /* 0x0000000807067824 */ /* 0x000fe200078e0202 */
[----:B0-----:R-:W-:Y:S01]  /*c0e0*/  SHF.L.U32 R5, R11, 0x1f, RZ ;  /* 0x0000001f0b057819 */ /* 0x001fe200000006ff */
[----:B-1----:R-:W-:Y:S06]  /*c0f0*/  @!P0 BRA `(.L_x_310) ;  /* 0x00000004000c8947 */ /* 0x002fec0003800000 */
.L_x_324:
[----:B------:R-:W1:Y:S01]  /*c100*/  SYNCS.PHASECHK.TRANS64.TRYWAIT P0, [R6+URZ], R5 ;  /* 0x00000005060075a7 */ /* 0x000e62000800017f */
[----:B------:R-:W-:-:S05]  /*c110*/  VIADD R0, R7, 0x1 ;  /* 0x0000000107007836 */ /* 0x000fca0000000000 */
[----:B------:R-:W-:-:S04]  /*c120*/  ISETP.NE.AND P1, PT, R0, 0x5, PT ;  /* 0x000000050000780c */ /* 0x000fc80003f25270 */
[----:B0-----:R-:W-:Y:S02]  /*c130*/  SEL R4, RZ, 0x1, P1 ;  /* 0x00000001ff047807 */ /* 0x001fe40000800000 */
[----:B------:R-:W-:Y:S02]  /*c140*/  SEL R3, R0, RZ, P1 ;  /* 0x000000ff00037207 */ /* 0x000fe40000800000 */
[----:B------:R-:W-:Y:S01]  /*c150*/  LOP3.LUT R0, R11, R4, RZ, 0x3c, !PT ;  /* 0x000000040b007212 */ /* 0x000fe200078e3cff */
[----:B-1----:R-:W-:Y:S06]  /*c160*/  @!P0 BRA `(.L_x_311) ;  /* 0x0000000400048947 */ /* 0x002fec0003800000 */
.L_x_325:
[----:B------:R-:W-:Y:S01]  /*c170*/  IMAD R3, R3, 0x8, R2 ;  /* 0x0000000803037824 */ /* 0x000fe200078e0202 */
[----:B------:R-:W-:-:S07]  /*c180*/  SHF.L.U32 R0, R0, 0x1f, RZ ;  /* 0x0000001f00007819 */ /* 0x000fce00000006ff */
.L_x_312:
[----:B-1----:R1:W2:Y:S02]  /*c190*/  SYNCS.PHASECHK.TRANS64.TRYWAIT P0, [R3+URZ], R0 ;  /* 0x00000000030075a7 */ /* 0x0022a4000800017f */
[----:B--2---:R-:W-:Y:S05]  /*c1a0*/  @!P0 NANOSLEEP.SYNCS 0x989680 ;  /* 0x009896800000895d */ /* 0x004fea0003900000 */
[----:B------:R-:W2:Y:S02]  /*c1b0*/  @!P0 SYNCS.PHASECHK.TRANS64 P0, [R3+URZ], R0 ;  /* 0x00000000030085a7 */ /* 0x000ea4000800007f */
[----:B--2---:R-:W-:Y:S05]  /*c1c0*/  @!P0 BRA `(.L_x_312) ;  /* 0xfffffffc00f08947 */ /* 0x004fea000383ffff */
.L_x_306:
[----:B------:R-:W-:Y:S05]  /*c1d0*/  BSYNC B0 ;  /* 0x0000000000007941 */ /* 0x000fea0003800000 */
.L_x_305:
[----:B------:R-:W-:Y:S05]  /*c1e0*/  EXIT ;  /* 0x000000000000794d */ /* 0x000fea0003800000 */
.L_x_15:
[----:B-1----:R1:W2:Y:S02]  /*c1f0*/  SYNCS.PHASECHK.TRANS64.TRYWAIT P0, [R159+URZ], R0 ;  /* 0x000000009f0075a7 */ /* 0x0022a4000800017f */
[----:B--2---:R-:W-:Y:S05]  /*c200*/  @!P0 NANOSLEEP.SYNCS 0x989680 ;  /* 0x009896800000895d */ /* 0x004fea0003900000 */
[----:B------:R-:W2:Y:S02]  /*c210*/  @!P0 SYNCS.PHASECHK.TRANS64 P0, [R159+URZ], R0 ;  /* 0x000000009f0085a7 */ /* 0x000ea4000800007f */
[----:B--2---:R-:W-:Y:S05]  /*c220*/  @!P0 BRA `(.L_x_15) ;  /* 0xfffffffc00f08947 */ /* 0x004fea000383ffff */
[----:B------:R-:W-:Y:S05]  /*c230*/  BRA `(.L_x_313) ;  /* 0xffffff5000987947 */ /* 0x000fea000383ffff */
.L_x_20:
[----:B--2---:R2:W3:Y:S02]  /*c240*/  SYNCS.PHASECHK.TRANS64.TRYWAIT P1, [R3+URZ], R0 ;  /* 0x00000000030075a7 */ /* 0x0044e4000802017f */
[----:B---3--:R-:W-:Y:S05]  /*c250*/  @!P1 NANOSLEEP.SYNCS 0x989680 ;  /* 0x009896800000995d */ /* 0x008fea0003900000 */
[----:B------:R-:W3:Y:S02]  /*c260*/  @!P1 SYNCS.PHASECHK.TRANS64 P1, [R3+URZ], R0 ;  /* 0x00000000030095a7 */ /* 0x000ee4000802007f */
[----:B---3--:R-:W-:Y:S05]  /*c270*/  @!P1 BRA `(.L_x_20) ;  /* 0xfffffffc00f09947 */ /* 0x008fea000383ffff */
[----:B------:R-:W-:Y:S05]  /*c280*/  BRA `(.L_x_19) ;  /* 0xffffff5400047947 */ /* 0x000fea000383ffff */
.L_x_25:
[----:B--2---:R-:W-:-:S04]  /*c290*/  IMAD.U32 R4, RZ, RZ, UR6 ;  /* 0x00000006ff047e24 */ /* 0x004fc8000f8e00ff */
[----:B------:R2:W3:Y:S03]  /*c2a0*/  SYNCS.PHASECHK.TRANS64.TRYWAIT P1, [R4+URZ], R3 ;  /* 0x00000003040075a7 */ /* 0x0004e6000802017f */
[----:B---3--:R-:W-:Y:S05]  /*c2b0*/  @!P1 NANOSLEEP.SYNCS 0x989680 ;  /* 0x009896800000995d */ /* 0x008fea0003900000 */
[----:B------:R-:W3:Y:S02]  /*c2c0*/  @!P1 SYNCS.PHASECHK.TRANS64 P1, [R4+URZ], R3 ;  /* 0x00000003040095a7 */ /* 0x000ee4000802007f */
[----:B---3--:R-:W-:Y:S05]  /*c2d0*/  @!P1 BRA `(.L_x_25) ;  /* 0xfffffffc00ec9947 */ /* 0x008fea000383ffff */
[----:B------:R-:W-:Y:S05]  /*c2e0*/  BRA `(.L_x_24) ;  /* 0xffffff5c005c7947 */ /* 0x000fea000383ffff */
.L_x_31:
[----:B-1----:R1:W2:Y:S02]  /*c2f0*/  SYNCS.PHASECHK.TRANS64.TRYWAIT P0, [R159+URZ+0x10], R0 ;  /* 0x000010009f0075a7 */ /* 0x0022a4000800017f */
[----:B--2---:R-:W-:Y:S05]  /*c300*/  @!P0 NANOSLEEP.SYNCS 0x989680 ;  /* 0x009896800000895d */ /* 0x004fea0003900000 */
[----:B------:R-:W2:Y:S02]  /*c310*/  @!P0 SYNCS.PHASECHK.TRANS64 P0, [R159+URZ+0x10], R0 ;  /* 0x000010009f0085a7 */ /* 0x000ea4000800007f */
[----:B--2---:R-:W-:Y:S05]  /*c320*/  @!P0 BRA `(.L_x_31) ;  /* 0xfffffffc00f08947 */ /* 0x004fea000383ffff */
[----:B------:R-:W-:Y:S05]  /*c330*/  BRA `(.L_x_314) ;  /* 0xffffff6800207947 */ /* 0x000fea000383ffff */
.L_x_292:
[----:B------:R-:W-:Y:S01]  /*c340*/  BSSY B1, `(.L_x_315) ;  /* 0x0000006000017945 */ /* 0x000fe20003800000 */
[----:B------:R-:W-:-:S07]  /*c350*/  IMAD.MOV.U32 R15, RZ, RZ, -0x1 ;  /* 0xffffffffff0f7424 */ /* 0x000fce00078e00ff */
[----:B-----5:R-:W-:Y:S05]  /*c360*/  WARPSYNC.COLLECTIVE R15, `(.L_x_316) ;  /* 0x000000000f0c7348 */ /* 0x020fea0003c00000 */
[----:B------:R-:W-:Y:S02]  /*c370*/  ELECT P6, UR62, PT ;  /* 0x00000000003e782f */ /* 0x000fe400038c0000 */
[----:B------:R-:W-:Y:S01]  /*c380*/  MOV R14, UR62 ;  /* 0x0000003e000e7c02 */ /* 0x000fe20008000f00 */
[----:B-----5:R-:W-:Y:S10]  /*c390*/  ENDCOLLECTIVE ;  /* 0x000000000000791b */ /* 0x020ff40003800000 */
.L_x_316:
[----:B------:R-:W-:Y:S05]  /*c3a0*/  BSYNC B1 ;  /* 0x0000000000017941 */ /* 0x000fea0003800000 */
.L_x_315:
[----:B------:R-:W-:Y:S05]  /*c3b0*/  BRA `(.L_x_317) ;  /* 0xffffffec00587947 */ /* 0x000fea000383ffff */
.L_x_295:
[----:B0-----:R0:W1:Y:S02]  /*c3c0*/  SYNCS.PHASECHK.TRANS64.TRYWAIT P1, [R10+URZ+0x28], R5 ;  /* 0x000028050a0075a7 */ /* 0x001064000802017f */
[----:B-1----:R-:W-:Y:S05]  /*c3d0*/  @!P1 NANOSLEEP.SYNCS 0x989680 ;  /* 0x009896800000995d */ /* 0x002fea0003900000 */
[----:B------:R-:W1:Y:S02]  /*c3e0*/  @!P1 SYNCS.PHASECHK.TRANS64 P1, [R10+URZ+0x28], R5 ;  /* 0x000028050a0095a7 */ /* 0x000e64000802007f */
[----:B-1----:R-:W-:Y:S05]  /*c3f0*/  @!P1 BRA `(.L_x_295) ;  /* 0xfffffffc00f09947 */ /* 0x002fea000383ffff */
[----:B------:R-:W-:Y:S05]  /*c400*/  BRA `(.L_x_318) ;  /* 0xffffffec008c7947 */ /* 0x000fea000383ffff */
.L_x_304:
[----:B------:R-:W-:Y:S01]  /*c410*/  BSSY B0, `(.L_x_319) ;  /* 0x0000006000007945 */ /* 0x000fe20003800000 */
[----:B------:R-:W-:-:S07]  /*c420*/  IMAD.MOV.U32 R15, RZ, RZ, -0x1 ;  /* 0xffffffffff0f7424 */ /* 0x000fce00078e00ff */
[----:B-----5:R-:W-:Y:S05]  /*c430*/  WARPSYNC.COLLECTIVE R15, `(.L_x_320) ;  /* 0x000000000f0c7348 */ /* 0x020fea0003c00000 */
[----:B------:R-:W-:Y:S02]  /*c440*/  ELECT P6, UR62, PT ;  /* 0x00000000003e782f */ /* 0x000fe400038c0000 */
[----:B------:R-:W-:Y:S01]  /*c450*/  MOV R14, UR62 ;  /* 0x0000003e000e7c02 */ /* 0x000fe20008000f00 */
[----:B-----5:R-:W-:Y:S10]  /*c460*/  ENDCOLLECTIVE ;  /* 0x000000000000791b */ /* 0x020ff40003800000 */
.L_x_320:
[----:B------:R-:W-:Y:S05]  /*c470*/  BSYNC B0 ;  /* 0x0000000000007941 */ /* 0x000fea0003800000 */
.L_x_319:
[----:B------:R-:W-:Y:S05]  /*c480*/  BRA `(.L_x_321) ;  /* 0xfffffff800807947 */ /* 0x000fea000383ffff */
.L_x_308:
[----:B0-----:R0:W1:Y:S02]  /*c490*/  SYNCS.PHASECHK.TRANS64.TRYWAIT P0, [R9+URZ], R4 ;  /* 0x00000004090075a7 */ /* 0x001064000800017f */
[----:B-1----:R-:W-:Y:S05]  /*c4a0*/  @!P0 NANOSLEEP.SYNCS 0x989680 ;  /* 0x009896800000895d */ /* 0x002fea0003900000 */
[----:B------:R-:W1:Y:S02]  /*c4b0*/  @!P0 SYNCS.PHASECHK.TRANS64 P0, [R9+URZ], R4 ;  /* 0x00000004090085a7 */ /* 0x000e64000800007f */
[----:B-1----:R-:W-:Y:S05]  /*c4c0*/  @!P0 BRA `(.L_x_308) ;  /* 0xfffffffc00f08947 */ /* 0x002fea000383ffff */
[----:B------:R-:W-:Y:S05]  /*c4d0*/  BRA `(.L_x_322) ;  /* 0xfffffff800c07947 */ /* 0x000fea000383ffff */
.L_x_309:
[----:B0-----:R0:W1:Y:S02]  /*c4e0*/  SYNCS.PHASECHK.TRANS64.TRYWAIT P0, [R8+URZ], R5 ;  /* 0x00000005080075a7 */ /* 0x001064000800017f */
[----:B-1----:R-:W-:Y:S05]  /*c4f0*/  @!P0 NANOSLEEP.SYNCS 0x989680 ;  /* 0x009896800000895d */ /* 0x002fea0003900000 */
[----:B------:R-:W1:Y:S02]  /*c500*/  @!P0 SYNCS.PHASECHK.TRANS64 P0, [R8+URZ], R5 ;  /* 0x00000005080085a7 */ /* 0x000e64000800007f */
[----:B-1----:R-:W-:Y:S05]  /*c510*/  @!P0 BRA `(.L_x_309) ;  /* 0xfffffffc00f08947 */ /* 0x002fea000383ffff */
[----:B------:R-:W-:Y:S05]  /*c520*/  BRA `(.L_x_323) ;  /* 0xfffffff800d07947 */ /* 0x000fea000383ffff */
.L_x_310:
[----:B0-----:R0:W1:Y:S02]  /*c530*/  SYNCS.PHASECHK.TRANS64.TRYWAIT P0, [R9+URZ], R4 ;  /* 0x00000004090075a7 */ /* 0x001064000800017f */
[----:B-1----:R-:W-:Y:S05]  /*c540*/  @!P0 NANOSLEEP.SYNCS 0x989680 ;  /* 0x009896800000895d */ /* 0x002fea0003900000 */
[----:B------:R-:W1:Y:S02]  /*c550*/  @!P0 SYNCS.PHASECHK.TRANS64 P0, [R9+URZ], R4 ;  /* 0x00000004090085a7 */ /* 0x000e64000800007f */
[----:B-1----:R-:W-:Y:S05]  /*c560*/  @!P0 BRA `(.L_x_310) ;  /* 0xfffffffc00f08947 */ /* 0x002fea000383ffff */
[----:B------:R-:W-:Y:S05]  /*c570*/  BRA `(.L_x_324) ;  /* 0xfffffff800e07947 */ /* 0x000fea000383ffff */
.L_x_311:
[----:B0-----:R0:W1:Y:S02]  /*c580*/  SYNCS.PHASECHK.TRANS64.TRYWAIT P0, [R6+URZ], R5 ;  /* 0x00000005060075a7 */ /* 0x001064000800017f */
[----:B-1----:R-:W-:Y:S05]  /*c590*/  @!P0 NANOSLEEP.SYNCS 0x989680 ;  /* 0x009896800000895d */ /* 0x002fea0003900000 */
[----:B------:R-:W1:Y:S02]  /*c5a0*/  @!P0 SYNCS.PHASECHK.TRANS64 P0, [R6+URZ], R5 ;  /* 0x00000005060085a7 */ /* 0x000e64000800007f */
[----:B-1----:R-:W-:Y:S05]  /*c5b0*/  @!P0 BRA `(.L_x_311) ;  /* 0xfffffffc00f08947 */ /* 0x002fea000383ffff */
[----:B------:R-:W-:Y:S05]  /*c5c0*/  BRA `(.L_x_325) ;  /* 0xfffffff800e87947 */ /* 0x000fea000383ffff */
.L_x_326:
[----:B------:R-:W-:-:S00]  /*c5d0*/  BRA `(.L_x_326) ;  /* 0xfffffffc00fc7947 */ /* 0x000fc0000383ffff */
[----:B------:R-:W-:-:S00]  /*c5e0*/  NOP ;  /* 0x0000000000007918 */ /* 0x000fc00000000000 */
        /* <DEDUP_REMOVED lines=9> */
.L_x_327:


//--------------------- .nv.global.init           --------------------------
	.section	.nv.global.init,"aw",@progbits
.nv.global.init:
	.type		$str$22,@object
	.size		$str$22,($str$23 - $str$22)
$str$22:
        /*0000*/ 	.byte	0x6b, 0x5f, 0x74, 0x69, 0x6c, 0x65, 0x5f, 0x63, 0x6f, 0x75, 0x6e, 0x74, 0x20, 0x3e, 0x3d, 0x20
        /*0010*/ 	.byte	0x31, 0x00
	.type		$str$23,@object
	.size		$str$23,(__unnamed_1 - $str$23)
$str$23:
        /*0012*/ 	.byte	0x2f, 0x74, 0x6d, 0x70, 0x2f, 0x63, 0x75, 0x74, 0x6c, 0x61, 0x73, 0x73, 0x5f, 0x73, 0x77, 0x65
        /*0022*/ 	.byte	0x65, 0x70, 0x5f, 0x73, 0x72, 0x63, 0x2f, 0x69, 0x6e, 0x63, 0x6c, 0x75, 0x64, 0x65, 0x2f, 0x63
        /*0032*/ 	.byte	0x75, 0x74, 0x6c, 0x61, 0x73, 0x73, 0x2f, 0x67, 0x65, 0x6d, 0x6d, 0x2f, 0x63, 0x6f, 0x6c, 0x6c
        /*0042*/ 	.byte	0x65, 0x63, 0x74, 0x69, 0x76, 0x65, 0x2f, 0x73, 0x6d, 0x39, 0x30, 0x5f, 0x6d, 0x6d, 0x61, 0x5f
        /*0052*/ 	.byte	0x74, 0x6d, 0x61, 0x5f, 0x67, 0x6d, 0x6d, 0x61, 0x5f, 0x73, 0x73, 0x5f, 0x77, 0x61, 0x72, 0x70
        /*0062*/ 	.byte	0x73, 0x70, 0x65, 0x63, 0x69, 0x61, 0x6c, 0x69, 0x7a, 0x65, 0x64, 0x2e, 0x68, 0x70, 0x70, 0x00
	.type		__unnamed_1,@object
	.size		__unnamed_1,(.L_0 - __unnamed_1)
__unnamed_1:
        /*0072*/ 	.byte	0x76, 0x6f, 0x69, 0x64, 0x20, 0x63, 0x75, 0x74, 0x6c, 0x61, 0x73, 0x73, 0x3a, 0x3a, 0x67, 0x65
        /* <DEDUP_REMOVED lines=176> */
        /*0b82*/ 	.byte	0x65, 0x3a, 0x3a, 0x69, 0x64, 0x65, 0x6e, 0x74, 0x69, 0x74, 0x79, 0x5d, 0x00
.L_0:


//--------------------- .nv.shared._ZN7cutlass13device_kernelINS_4gemm6kernel13GemmUniversalIN4cute5tupleIJiiiiEEENS1_10collective13CollectiveMmaINS1_34MainloopSm90TmaGmmaWarpSpecializedILi5ENS5_IJNS4_1CILi1EEESB_SB_EEENS1_32KernelTmaWarpSpecializedPingpongEEENS5_IJNSA_ILi64EEENSA_ILi256EEENSA_ILi128EEEEEENS_10tfloat32_tENS5_IJlSB_lEEESJ_SK_NS4_8TiledMMAINS4_8MMA_AtomIJNS4_4SM904GMMA30MMA_64x256x8_F32TF32TF32_SS_TNILNSO_7ScaleInE1ELSQ_1EEEEEENS4_6LayoutISC_NS5_IJNSA_ILi0EEESU_SU_EEEEENS5_IJNS4_10UnderscoreESX_SX_EEEEENS4_13SM90_TMA_LOADENS4_14ComposedLayoutINS4_7SwizzleILi3ELi4ELi3EEENS4_18smem_ptr_flag_bitsILi32EEENST_INS5_IJNSA_ILi8EEENSA_ILi32EEEEEENS5_IJS17_SB_EEEEEEEvNS4_8identityES10_S1B_vS1C_EENS_8epilogue10collective6detail29Sm90TmaWarpSpecializedAdapterINS1F_15DefaultEpilogueISJ_SK_SK_NS1E_6thread17LinearCombinationISJ_Li1EffLNS1J_9ScaleType4KindE0ELNS_15FloatRoundStyleE2ESJ_EENS1_15EpilogueDefaultEEEEEvvEEEEvNT_6ParamsE --------------------------
	.section	.nv.shared._ZN7cutlass13device_kernelINS_4gemm6kernel13GemmUniversalIN4cute5tupleIJiiiiEEENS1_10collective13CollectiveMmaINS1_34MainloopSm90TmaGmmaWarpSpecializedILi5ENS5_IJNS4_1CILi1EEESB_SB_EEENS1_32KernelTmaWarpSpecializedPingpongEEENS5_IJNSA_ILi64EEENSA_ILi256EEENSA_ILi128EEEEEENS_10tfloat32_tENS5_IJlSB_lEEESJ_SK_NS4_8TiledMMAINS4_8MMA_AtomIJNS4_4SM904GMMA30MMA_64x256x8_F32TF32TF32_SS_TNILNSO_7ScaleInE1ELSQ_1EEEEEENS4_6LayoutISC_NS5_IJNSA_ILi0EEESU_SU_EEEEENS5_IJNS4_10UnderscoreESX_SX_EEEEENS4_13SM90_TMA_LOADENS4_14ComposedLayoutINS4_7SwizzleILi3ELi4ELi3EEENS4_18smem_ptr_flag_bitsILi32EEENST_INS5_IJNSA_ILi8EEENSA_ILi32EEEEEENS5_IJS17_SB_EEEEEEEvNS4_8identityES10_S1B_vS1C_EENS_8epilogue10collective6detail29Sm90TmaWarpSpecializedAdapterINS1F_15DefaultEpilogueISJ_SK_SK_NS1E_6thread17LinearCombinationISJ_Li1EffLNS1J_9ScaleType4KindE0ELNS_15FloatRoundStyleE2ESJ_EENS1_15EpilogueDefaultEEEEEvvEEEEvNT_6ParamsE,"aw",@nobits
	.sectionflags	@""
	.align	16
	.zero		1024


//--------------------- .nv.shared.reserved.0     --------------------------
	.section	.nv.shared.reserved.0,"aw",@nobits
	.weak		__nv_reservedSMEM_offset_0_alias
	.size		__nv_reservedSMEM_offset_0_alias, 0, 0
	.other		__nv_reservedSMEM_offset_0_alias,@"STO_CUDA_RESERVED_SHARED STV_DEFAULT"
__nv_reservedSMEM_offset_0_alias:
	.zero		0


//--------------------- .nv.global                --------------------------
	.section	.nv.global,"aw",@nobits
.nv.global:
	.type		_ZN39_INTERNAL_b6386449_4_k_cu_2e51cfc9_62214cute1_E,@object
	.size		_ZN39_INTERNAL_b6386449_4_k_cu_2e51cfc9_62214cute1_E,(_ZN39_INTERNAL_b6386449_4_k_cu_2e51cfc9_62214cuda3std3__45__cpo6cbeginE - _ZN39_INTERNAL_b6386449_4_k_cu_2e51cfc9_62214cute1_E)
_ZN39_INTERNAL_b6386449_4_k_cu_2e51cfc9_62214cute1_E:
	.zero		1
	.type		_ZN39_INTERNAL_b6386449_4_k_cu_2e51cfc9_62214cuda3std3__45__cpo6cbeginE,@object
	.size		_ZN39_INTERNAL_b6386449_4_k_cu_2e51cfc9_62214cuda3std3__45__cpo6cbeginE,(_ZN39_INTERNAL_b6386449_4_k_cu_2e51cfc9_62214cuda3std3__48in_placeE - _ZN39_INTERNAL_b6386449_4_k_cu_2e51cfc9_62214cuda3std3__45__cpo6cbeginE)
_ZN39_INTERNAL_b6386449_4_k_cu_2e51cfc9_62214cuda3std3__45__cpo6cbeginE:
	.zero		1
	.type		_ZN39_INTERNAL_b6386449_4_k_cu_2e51cfc9_62214cuda3std3__48in_placeE,@object
	.size		_ZN39_INTERNAL_b6386449_4_k_cu_2e51cfc9_62214cuda3std3__48in_placeE,(_ZN39_INTERNAL_b6386449_4_k_cu_2e51cfc9_62214cuda3std6ranges3__45__cpo9iter_moveE - _ZN39_INTERNAL_b6386449_4_k_cu_2e51cfc9_62214cuda3std3__48in_placeE)
_ZN39_INTERNAL_b6386449_4_k_cu_2e51cfc9_62214cuda3std3__48in_placeE:
	.zero		1
	.type		_ZN39_INTERNAL_b6386449_4_k_cu_2e51cfc9_62214cuda3std6ranges3__45__cpo9iter_moveE,@object
	.size		_ZN39_INTERNAL_b6386449_4_k_cu_2e51cfc9_62214cuda3std6ranges3__45__cpo9iter_moveE,(_ZN39_INTERNAL_b6386449_4_k_cu_2e51cfc9_62214cuda3std3__45__cpo5beginE - _ZN39_INTERNAL_b6386449_4_k_cu_2e51cfc9_62214cuda3std6ranges3__45__cpo9iter_moveE)
_ZN39_INTERNAL_b6386449_4_k_cu_2e51cfc9_62214cuda3std6ranges3__45__cpo9iter_moveE:
	.zero		1
	.type		_ZN39_INTERNAL_b6386449_4_k_cu_2e51cfc9_62214cuda3std3__45__cpo5beginE,@object
	.size		_ZN39_INTERNAL_b6386449_4_k_cu_2e51cfc9_62214cuda3std3__45__cpo5beginE,(_ZN39_INTERNAL_b6386449_4_k_cu_2e51cfc9_62214cuda3std3__441_GLOBAL__N__b6386449_4_k_cu_2e51cfc9_62216ignoreE - _ZN39_INTERNAL_b6386449_4_k_cu_2e51cfc9_62214cuda3std3__45__cpo5beginE)
_ZN39_INTERNAL_b6386449_4_k_cu_2e51cfc9_62214cuda3std3__45__cpo5beginE:
	.zero		1
	.type		_ZN39_INTERNAL_b6386449_4_k_cu_2e51cfc9_62214cuda3std3__441_GLOBAL__N__b6386449_4_k_cu_2e51cfc9_62216ignoreE,@object
	.size		_ZN39_INTERNAL_b6386449_4_k_cu_2e51cfc9_62214cuda3std3__441_GLOBAL__N__b6386449_4_k_cu_2e51cfc9_62216ignoreE,(_ZN39_INTERNAL_b6386449_4_k_cu_2e51cfc9_62214cute7productE - _ZN39_INTERNAL_b6386449_4_k_cu_2e51cfc9_62214cuda3std3__441_GLOBAL__N__b6386449_4_k_cu_2e51cfc9_62216ignoreE)
_ZN39_INTERNAL_b6386449_4_k_cu_2e51cfc9_62214cuda3std3__441_GLOBAL__N__b6386449_4_k_cu_2e51cfc9_62216ignoreE:
	.zero		1
	.type		_ZN39_INTERNAL_b6386449_4_k_cu_2e51cfc9_62214cute7productE,@object
	.size		_ZN39_INTERNAL_b6386449_4_k_cu_2e51cfc9_62214cute7productE,(_ZN39_INTERNAL_b6386449_4_k_cu_2e51cfc9_62214cuda3std3__45__cpo3endE - _ZN39_INTERNAL_b6386449_4_k_cu_2e51cfc9_62214cute7productE)
_ZN39_INTERNAL_b6386449_4_k_cu_2e51cfc9_62214cute7productE:
	.zero		1
	.type		_ZN39_INTERNAL_b6386449_4_k_cu_2e51cfc9_62214cuda3std3__45__cpo3endE,@object
	.size		_ZN39_INTERNAL_b6386449_4_k_cu_2e51cfc9_62214cuda3std3__45__cpo3endE,(_ZN39_INTERNAL_b6386449_4_k_cu_2e51cfc9_62214cuda3std3__419piecewise_constructE - _ZN39_INTERNAL_b6386449_4_k_cu_2e51cfc9_62214cuda3std3__45__cpo3endE)
_ZN39_INTERNAL_b6386449_4_k_cu_2e51cfc9_62214cuda3std3__45__cpo3endE:
	.zero		1
	.type		_ZN39_INTERNAL_b6386449_4_k_cu_2e51cfc9_62214cuda3std3__419piecewise_constructE,@object
	.size		_ZN39_INTERNAL_b6386449_4_k_cu_2e51cfc9_62214cuda3std3__419piecewise_constructE,(_ZN39_INTERNAL_b6386449_4_k_cu_2e51cfc9_62214cuda3std3__45__cpo4cendE - _ZN39_INTERNAL_b6386449_4_k_cu_2e51cfc9_62214cuda3std3__419piecewise_constructE)
_ZN39_INTERNAL_b6386449_4_k_cu_2e51cfc9_62214cuda3std3__419piecewise_constructE:
	.zero		1
	.type		_ZN39_INTERNAL_b6386449_4_k_cu_2e51cfc9_62214cuda3std3__45__cpo4cendE,@object
	.size		_ZN39_INTERNAL_b6386449_4_k_cu_2e51cfc9_62214cuda3std3__45__cpo4cendE,(_ZN39_INTERNAL_b6386449_4_k_cu_2e51cfc9_62214cuda3std6ranges3__45__cpo4swapE - _ZN39_INTERNAL_b6386449_4_k_cu_2e51cfc9_62214cuda3std3__45__cpo4cendE)
_ZN39_INTERNAL_b6386449_4_k_cu_2e51cfc9_62214cuda3std3__45__cpo4cendE:
	.zero		1
	.type		_ZN39_INTERNAL_b6386449_4_k_cu_2e51cfc9_62214cuda3std6ranges3__45__cpo4swapE,@object
	.size		_ZN39_INTERNAL_b6386449_4_k_cu_2e51cfc9_62214cuda3std6ranges3__45__cpo4swapE,(.L_8 - _ZN39_INTERNAL_b6386449_4_k_cu_2e51cfc9_62214cuda3std6ranges3__45__cpo4swapE)
_ZN39_INTERNAL_b6386449_4_k_cu_2e51cfc9_62214cuda3std6ranges3__45__cpo4swapE:
	.zero		1
.L_8:


//--------------------- .nv.constant0._ZN7cutlass13device_kernelINS_4gemm6kernel13GemmUniversalIN4cute5tupleIJiiiiEEENS1_10collective13CollectiveMmaINS1_34MainloopSm90TmaGmmaWarpSpecializedILi5ENS5_IJNS4_1CILi1EEESB_SB_EEENS1_32KernelTmaWarpSpecializedPingpongEEENS5_IJNSA_ILi64EEENSA_ILi256EEENSA_ILi128EEEEEENS_10tfloat32_tENS5_IJlSB_lEEESJ_SK_NS4_8TiledMMAINS4_8MMA_AtomIJNS4_4SM904GMMA30MMA_64x256x8_F32TF32TF32_SS_TNILNSO_7ScaleInE1ELSQ_1EEEEEENS4_6LayoutISC_NS5_IJNSA_ILi0EEESU_SU_EEEEENS5_IJNS4_10UnderscoreESX_SX_EEEEENS4_13SM90_TMA_LOADENS4_14ComposedLayoutINS4_7SwizzleILi3ELi4ELi3EEENS4_18smem_ptr_flag_bitsILi32EEENST_INS5_IJNSA_ILi8EEENSA_ILi32EEEEEENS5_IJS17_SB_EEEEEEEvNS4_8identityES10_S1B_vS1C_EENS_8epilogue10collective6detail29Sm90TmaWarpSpecializedAdapterINS1F_15DefaultEpilogueISJ_SK_SK_NS1E_6thread17LinearCombinationISJ_Li1EffLNS1J_9ScaleType4KindE0ELNS_15FloatRoundStyleE2ESJ_EENS1_15EpilogueDefaultEEEEEvvEEEEvNT_6ParamsE --------------------------
	.section	.nv.constant0._ZN7cutlass13device_kernelINS_4gemm6kernel13GemmUniversalIN4cute5tupleIJiiiiEEENS1_10collective13CollectiveMmaINS1_34MainloopSm90TmaGmmaWarpSpecializedILi5ENS5_IJNS4_1CILi1EEESB_SB_EEENS1_32KernelTmaWarpSpecializedPingpongEEENS5_IJNSA_ILi64EEENSA_ILi256EEENSA_ILi128EEEEEENS_10tfloat32_tENS5_IJlSB_lEEESJ_SK_NS4_8TiledMMAINS4_8MMA_AtomIJNS4_4SM904GMMA30MMA_64x256x8_F32TF32TF32_SS_TNILNSO_7ScaleInE1ELSQ_1EEEEEENS4_6LayoutISC_NS5_IJNSA_ILi0EEESU_SU_EEEEENS5_IJNS4_10UnderscoreESX_SX_EEEEENS4_13SM90_TMA_LOADENS4_14ComposedLayoutINS4_7SwizzleILi3ELi4ELi3EEENS4_18smem_ptr_flag_bitsILi32EEENST_INS5_IJNSA_ILi8EEENSA_ILi32EEEEEENS5_IJS17_SB_EEEEEEEvNS4_8identityES10_S1B_vS1C_EENS_8epilogue10collective6detail29Sm90TmaWarpSpecializedAdapterINS1F_15DefaultEpilogueISJ_SK_SK_NS1E_6thread17LinearCombinationISJ_Li1EffLNS1J_9ScaleType4KindE0ELNS_15FloatRoundStyleE2ESJ_EENS1_15EpilogueDefaultEEEEEvvEEEEvNT_6ParamsE,"a",@progbits
	.sectionflags	@""
	.align	4
.nv.constant0._ZN7cutlass13device_kernelINS_4gemm6kernel13GemmUniversalIN4cute5tupleIJiiiiEEENS1_10collective13CollectiveMmaINS1_34MainloopSm90TmaGmmaWarpSpecializedILi5ENS5_IJNS4_1CILi1EEESB_SB_EEENS1_32KernelTmaWarpSpecializedPingpongEEENS5_IJNSA_ILi64EEENSA_ILi256EEENSA_ILi128EEEEEENS_10tfloat32_tENS5_IJlSB_lEEESJ_SK_NS4_8TiledMMAINS4_8MMA_AtomIJNS4_4SM904GMMA30MMA_64x256x8_F32TF32TF32_SS_TNILNSO_7ScaleInE1ELSQ_1EEEEEENS4_6LayoutISC_NS5_IJNSA_ILi0EEESU_SU_EEEEENS5_IJNS4_10UnderscoreESX_SX_EEEEENS4_13SM90_TMA_LOADENS4_14ComposedLayoutINS4_7SwizzleILi3ELi4ELi3EEENS4_18smem_ptr_flag_bitsILi32EEENST_INS5_IJNSA_ILi8EEENSA_ILi32EEEEEENS5_IJS17_SB_EEEEEEEvNS4_8identityES10_S1B_vS1C_EENS_8epilogue10collective6detail29Sm90TmaWarpSpecializedAdapterINS1F_15DefaultEpilogueISJ_SK_SK_NS1E_6thread17LinearCombinationISJ_Li1EffLNS1J_9ScaleType4KindE0ELNS_15FloatRoundStyleE2ESJ_EENS1_15EpilogueDefaultEEEEEvvEEEEvNT_6ParamsE:
	.zero		1664


//--------------------- SYMBOLS --------------------------

	.type		.nv.reservedSmem.offset0,@object
	.size		.nv.reservedSmem.offset0,0x4
	.type		__assertfail,@function
